	.target	sm_90a

	.elftype	@"ET_EXEC"


//--------------------- .note.nv.tkinfo           --------------------------
	.section	.note.nv.tkinfo,"",@"SHT_NOTE"
	.sectionflags	@"SHF_NOTE_NV_TKINFO"
	.tkinfo
        /*0018*/ 	.word	0x00000002
        /*0030*/ 	.string	""
        /*0030*/ 	.string	"ptxas"
        /*0030*/ 	.string	"Cuda compilation tools, release 13.0, V13.0.88"
        /*0030*/ 	.string	"Build cuda_13.0.r13.0/compiler.36424714_0"
        /*0030*/ 	.string	"-v  -suppress-debug-info  -lineinfo  -arch sm_90a "



//--------------------- .note.nv.cuinfo           --------------------------
	.section	.note.nv.cuinfo,"",@"SHT_NOTE"
	.sectionflags	@"SHF_NOTE_NV_CUINFO"
        /*0018*/ 	.short	0x0002
        /*001a*/ 	.short	0x005a
        /*001c*/ 	.short	0x0082
	.zero		2


//--------------------- .nv.info                  --------------------------
	.section	.nv.info,"",@"SHT_CUDA_INFO"
	.align	4


	//----- nvinfo : EIATTR_REGCOUNT
	.align		4
        /*0000*/ 	.byte	0x04, 0x2f
        /*0002*/ 	.short	(.L_1 - .L_0)
	.align		4
.L_0:
        /*0004*/ 	.word	index@(matmul_kernel)
        /*0008*/ 	.word	0x000000ff


	//----- nvinfo : EIATTR_FRAME_SIZE
	.align		4
.L_1:
        /*000c*/ 	.byte	0x04, 0x11
        /*000e*/ 	.short	(.L_3 - .L_2)
	.align		4
.L_2:
        /*0010*/ 	.word	index@(matmul_kernel)
        /*0014*/ 	.word	0x000001c8


	//----- nvinfo : EIATTR_MIN_STACK_SIZE
	.align		4
.L_3:
        /*0018*/ 	.byte	0x04, 0x12
        /*001a*/ 	.short	(.L_5 - .L_4)
	.align		4
.L_4:
        /*001c*/ 	.word	index@(matmul_kernel)
        /*0020*/ 	.word	0x000001c8
.L_5:


//--------------------- .nv.compat                --------------------------
	.section	.nv.compat,"",@"SHT_CUDA_COMPAT_INFO"
	.align	4
        /*0000*/ 	.byte	0x02, 0x09, 0x01, 0x00, 0x02, 0x02, 0x02, 0x00, 0x02, 0x05, 0x05, 0x00, 0x03, 0x07, 0x01, 0x01
        /*0010*/ 	.byte	0x02, 0x03, 0x00, 0x00, 0x02, 0x06, 0x01, 0x00, 0x04, 0x0b, 0x08, 0x00, 0x00, 0x00, 0x00, 0x00
        /*0020*/ 	.byte	0x00, 0x00, 0x00, 0x00


//--------------------- .nv.info.matmul_kernel    --------------------------
	.section	.nv.info.matmul_kernel,"",@"SHT_CUDA_INFO"
	.sectionflags	@""
	.align	4


	//----- nvinfo : EIATTR_CUDA_API_VERSION
	.align		4
        /*0000*/ 	.byte	0x04, 0x37
        /*0002*/ 	.short	(.L_7 - .L_6)
.L_6:
        /*0004*/ 	.word	0x00000082


	//----- nvinfo : EIATTR_KPARAM_INFO
	.align		4
.L_7:
        /*0008*/ 	.byte	0x04, 0x17
        /*000a*/ 	.short	(.L_9 - .L_8)
.L_8:
        /*000c*/ 	.word	0x00000000
        /*0010*/ 	.short	0x000d
        /*0012*/ 	.short	0x0048
        /*0014*/ 	.byte	0x00, 0xf4, 0x21, 0x00


	//----- nvinfo : EIATTR_KPARAM_INFO
	.align		4
.L_9:
        /*0018*/ 	.byte	0x04, 0x17
        /*001a*/ 	.short	(.L_11 - .L_10)
.L_10:
        /*001c*/ 	.word	0x00000000
        /*0020*/ 	.short	0x000c
        /*0022*/ 	.short	0x0040
        /*0024*/ 	.byte	0x00, 0xf4, 0x21, 0x00


	//----- nvinfo : EIATTR_KPARAM_INFO
	.align		4
.L_11:
        /*0028*/ 	.byte	0x04, 0x17
        /*002a*/ 	.short	(.L_13 - .L_12)
.L_12:
        /*002c*/ 	.word	0x00000000
        /*0030*/ 	.short	0x000b
        /*0032*/ 	.short	0x0038
        /*0034*/ 	.byte	0x00, 0xf0, 0x11, 0x00


	//----- nvinfo : EIATTR_KPARAM_INFO
	.align		4
.L_13:
        /*0038*/ 	.byte	0x04, 0x17
        /*003a*/ 	.short	(.L_15 - .L_14)
.L_14:
        /*003c*/ 	.word	0x00000000
        /*0040*/ 	.short	0x000a
        /*0042*/ 	.short	0x0034
        /*0044*/ 	.byte	0x00, 0xf0, 0x11, 0x00


	//----- nvinfo : EIATTR_KPARAM_INFO
	.align		4
.L_15:
        /*0048*/ 	.byte	0x04, 0x17
        /*004a*/ 	.short	(.L_17 - .L_16)
.L_16:
        /*004c*/ 	.word	0x00000000
        /*0050*/ 	.short	0x0009
        /*0052*/ 	.short	0x0030
        /*0054*/ 	.byte	0x00, 0xf0, 0x11, 0x00


	//----- nvinfo : EIATTR_KPARAM_INFO
	.align		4
.L_17:
        /*0058*/ 	.byte	0x04, 0x17
        /*005a*/ 	.short	(.L_19 - .L_18)
.L_18:
        /*005c*/ 	.word	0x00000000
        /*0060*/ 	.short	0x0008
        /*0062*/ 	.short	0x002c
        /*0064*/ 	.byte	0x00, 0xf0, 0x11, 0x00


	//----- nvinfo : EIATTR_KPARAM_INFO
	.align		4
.L_19:
        /*0068*/ 	.byte	0x04, 0x17
        /*006a*/ 	.short	(.L_21 - .L_20)
.L_20:
        /*006c*/ 	.word	0x00000000
        /*0070*/ 	.short	0x0007
        /*0072*/ 	.short	0x0028
        /*0074*/ 	.byte	0x00, 0xf0, 0x11, 0x00


	//----- nvinfo : EIATTR_KPARAM_INFO
	.align		4
.L_21:
        /*0078*/ 	.byte	0x04, 0x17
        /*007a*/ 	.short	(.L_23 - .L_22)
.L_22:
        /*007c*/ 	.word	0x00000000
        /*0080*/ 	.short	0x0006
        /*0082*/ 	.short	0x0024
        /*0084*/ 	.byte	0x00, 0xf0, 0x11, 0x00


	//----- nvinfo : EIATTR_KPARAM_INFO
	.align		4
.L_23:
        /*0088*/ 	.byte	0x04, 0x17
        /*008a*/ 	.short	(.L_25 - .L_24)
.L_24:
        /*008c*/ 	.word	0x00000000
        /*0090*/ 	.short	0x0005
        /*0092*/ 	.short	0x0020
        /*0094*/ 	.byte	0x00, 0xf0, 0x11, 0x00


	//----- nvinfo : EIATTR_KPARAM_INFO
	.align		4
.L_25:
        /*0098*/ 	.byte	0x04, 0x17
        /*009a*/ 	.short	(.L_27 - .L_26)
.L_26:
        /*009c*/ 	.word	0x00000000
        /*00a0*/ 	.short	0x0004
        /*00a2*/ 	.short	0x001c
        /*00a4*/ 	.byte	0x00, 0xf0, 0x11, 0x00


	//----- nvinfo : EIATTR_KPARAM_INFO
	.align		4
.L_27:
        /*00a8*/ 	.byte	0x04, 0x17
        /*00aa*/ 	.short	(.L_29 - .L_28)
.L_28:
        /*00ac*/ 	.word	0x00000000
        /*00b0*/ 	.short	0x0003
        /*00b2*/ 	.short	0x0018
        /*00b4*/ 	.byte	0x00, 0xf0, 0x11, 0x00


	//----- nvinfo : EIATTR_KPARAM_INFO
	.align		4
.L_29:
        /*00b8*/ 	.byte	0x04, 0x17
        /*00ba*/ 	.short	(.L_31 - .L_30)
.L_30:
        /*00bc*/ 	.word	0x00000000
        /*00c0*/ 	.short	0x0002
        /*00c2*/ 	.short	0x0010
        /*00c4*/ 	.byte	0x00, 0xf4, 0x21, 0x00


	//----- nvinfo : EIATTR_KPARAM_INFO
	.align		4
.L_31:
        /*00c8*/ 	.byte	0x04, 0x17
        /*00ca*/ 	.short	(.L_33 - .L_32)
.L_32:
        /*00cc*/ 	.word	0x00000000
        /*00d0*/ 	.short	0x0001
        /*00d2*/ 	.short	0x0008
        /*00d4*/ 	.byte	0x00, 0xf4, 0x21, 0x00


	//----- nvinfo : EIATTR_KPARAM_INFO
	.align		4
.L_33:
        /*00d8*/ 	.byte	0x04, 0x17
        /*00da*/ 	.short	(.L_35 - .L_34)
.L_34:
        /*00dc*/ 	.word	0x00000000
        /*00e0*/ 	.short	0x0000
        /*00e2*/ 	.short	0x0000
        /*00e4*/ 	.byte	0x00, 0xf4, 0x21, 0x00


	//----- nvinfo : EIATTR_SPARSE_MMA_MASK
	.align		4
.L_35:
        /*00e8*/ 	.byte	0x03, 0x50
        /*00ea*/ 	.short	0x0000


	//----- nvinfo : EIATTR_MAXREG_COUNT
	.align		4
        /*00ec*/ 	.byte	0x03, 0x1b
        /*00ee*/ 	.short	0x00ff


	//----- nvinfo : EIATTR_NUM_BARRIERS
	.align		4
        /*00f0*/ 	.byte	0x02, 0x4c
        /*00f2*/ 	.byte	0x01
	.zero		1


	//----- nvinfo : EIATTR_ANNOTATIONS
	.align		4
        /*00f4*/ 	.byte	0x04, 0x55
        /*00f6*/ 	.short	(.L_37 - .L_36)


	//   ....[0]....
.L_36:
        /*00f8*/ 	.word	0x00000001
        /*00fc*/ 	.byte	0x80, 0x05, 0x00, 0x00, 0x01, 0x00, 0x00, 0x00, 0xa0, 0x05, 0x00, 0x00, 0x01, 0x00, 0x00, 0x00
        /* <DEDUP_REMOVED lines=138> */
        /*09ac*/ 	.byte	0x20, 0x99, 0x00, 0x00, 0x01, 0x00, 0x00, 0x00, 0x70, 0x99, 0x00, 0x00


	//----- nvinfo : EIATTR_MERCURY_ISA_VERSION
	.align		4
.L_37:
        /*09b8*/ 	.byte	0x03, 0x5f
        /*09ba*/ 	.short	0x0101


	//----- nvinfo : EIATTR_EXIT_INSTR_OFFSETS
	.align		4
        /*09bc*/ 	.byte	0x04, 0x1c
        /*09be*/ 	.short	(.L_39 - .L_38)


	//   ....[0]....
.L_38:
        /*09c0*/ 	.word	0x0000a500


	//   ....[1]....
        /*09c4*/ 	.word	0x0000a520


	//----- nvinfo : EIATTR_REQNTID
	.align		4
.L_39:
        /*09c8*/ 	.byte	0x04, 0x10
        /*09ca*/ 	.short	(.L_41 - .L_40)
.L_40:
        /*09cc*/ 	.word	0x00000100
        /*09d0*/ 	.word	0x00000001
        /*09d4*/ 	.word	0x00000001


	//----- nvinfo : EIATTR_CBANK_PARAM_SIZE
	.align		4
.L_41:
        /*09d8*/ 	.byte	0x03, 0x19
        /*09da*/ 	.short	0x0050


	//----- nvinfo : EIATTR_PARAM_CBANK
	.align		4
        /*09dc*/ 	.byte	0x04, 0x0a
        /*09de*/ 	.short	(.L_43 - .L_42)
	.align		4
.L_42:
        /*09e0*/ 	.word	index@(.nv.constant0.matmul_kernel)
        /*09e4*/ 	.short	0x0210
        /*09e6*/ 	.short	0x0050


	//----- nvinfo : EIATTR_SW_WAR
	.align		4
.L_43:
        /*09e8*/ 	.byte	0x04, 0x36
        /*09ea*/ 	.short	(.L_45 - .L_44)
.L_44:
        /*09ec*/ 	.word	0x00000008
.L_45:


//--------------------- .nv.callgraph             --------------------------
	.section	.nv.callgraph,"",@"SHT_CUDA_CALLGRAPH"
	.align	4
	.sectionentsize	8
	.align		4
        /*0000*/ 	.word	0x00000000
	.align		4
        /*0004*/ 	.word	0xffffffff
	.align		4
        /*0008*/ 	.word	0x00000000
	.align		4
        /*000c*/ 	.word	0xfffffffe
	.align		4
        /*0010*/ 	.word	0x00000000
	.align		4
        /*0014*/ 	.word	0xfffffffd
	.align		4
        /*0018*/ 	.word	0x00000000
	.align		4
        /*001c*/ 	.word	0xfffffffc


//--------------------- .text.matmul_kernel       --------------------------
	.section	.text.matmul_kernel,"ax",@progbits
	.align	128
        .global         matmul_kernel
        .type           matmul_kernel,@function
        .size           matmul_kernel,(.L_x_3 - matmul_kernel)
        .other          matmul_kernel,@"STO_CUDA_ENTRY STV_DEFAULT"
matmul_kernel:
.text.matmul_kernel:
[----:B------:R-:W0:Y:S08]  /*0000*/  LDC R1, c[0x0][0x28] ;  /* 0x00000a00ff017b82 */ /* 0x000e300000000800 */
[----:B------:R-:W1:Y:S01]  /*0010*/  LDC.64 R40, c[0x0][0x228] ;  /* 0x00008a00ff287b82 */ /* 0x000e620000000a00 */
[----:B------:R-:W2:Y:S01]  /*0020*/  S2R R5, SR_CTAID.X ;  /* 0x0000000000057919 */ /* 0x000ea20000002500 */
[----:B0-----:R-:W-:Y:S01]  /*0030*/  VIADD R1, R1, 0xfffffe38 ;  /* 0xfffffe3801017836 */ /* 0x001fe20000000000 */
[----:B------:R-:W-:Y:S01]  /*0040*/  ULDC.64 UR8, c[0x0][0x208] ;  /* 0x0000820000087ab9 */ /* 0x000fe20000000a00 */
[----:B------:R-:W-:Y:S01]  /*0050*/  CS2R R80, SRZ ;  /* 0x0000000000507805 */ /* 0x000fe2000001ff00 */
[----:B------:R-:W0:Y:S01]  /*0060*/  S2R R54, SR_TID.X ;  /* 0x0000000000367919 */ /* 0x000e220000002100 */
[----:B------:R-:W-:-:S02]  /*0070*/  CS2R R82, SRZ ;  /* 0x0000000000527805 */ /* 0x000fc4000001ff00 */
[----:B------:R-:W-:Y:S01]  /*0080*/  CS2R R72, SRZ ;  /* 0x0000000000487805 */ /* 0x000fe2000001ff00 */
[----:B------:R-:W3:Y:S01]  /*0090*/  LDC R56, c[0x0][0x230] ;  /* 0x00008c00ff387b82 */ /* 0x000ee20000000800 */
[----:B------:R-:W-:Y:S02]  /*00a0*/  CS2R R74, SRZ ;  /* 0x00000000004a7805 */ /* 0x000fe4000001ff00 */
[----:B------:R-:W-:Y:S02]  /*00b0*/  CS2R R76, SRZ ;  /* 0x00000000004c7805 */ /* 0x000fe4000001ff00 */
[----:B------:R-:W-:Y:S02]  /*00c0*/  CS2R R78, SRZ ;  /* 0x00000000004e7805 */ /* 0x000fe4000001ff00 */
[----:B------:R-:W-:Y:S02]  /*00d0*/  CS2R R84, SRZ ;  /* 0x0000000000547805 */ /* 0x000fe4000001ff00 */
[----:B------:R-:W-:Y:S01]  /*00e0*/  CS2R R86, SRZ ;  /* 0x0000000000567805 */ /* 0x000fe2000001ff00 */
[----:B-1----:R-:W-:-:S05]  /*00f0*/  VIADD R0, R41, 0x7f ;  /* 0x0000007f29007836 */ /* 0x002fca0000000000 */
[----:B------:R-:W-:Y:S01]  /*0100*/  SHF.R.S32.HI R3, RZ, 0x1f, R0 ;  /* 0x0000001fff037819 */ /* 0x000fe20000011400 */
[----:B---3--:R-:W-:-:S03]  /*0110*/  VIADD R56, R56, 0x7f ;  /* 0x0000007f38387836 */ /* 0x008fc60000000000 */
[----:B------:R-:W-:Y:S02]  /*0120*/  LEA.HI R3, R3, R0, RZ, 0x7 ;  /* 0x0000000003037211 */ /* 0x000fe400078f38ff */
[----:B--2---:R-:W-:Y:S02]  /*0130*/  IABS R8, R5 ;  /* 0x0000000500087213 */ /* 0x004fe40000000000 */
[----:B------:R-:W-:-:S05]  /*0140*/  SHF.R.S32.HI R3, RZ, 0x7, R3 ;  /* 0x00000007ff037819 */ /* 0x000fca0000011403 */
[----:B------:R-:W-:-:S05]  /*0150*/  IMAD.SHL.U32 R4, R3, 0x8, RZ ;  /* 0x0000000803047824 */ /* 0x000fca00078e00ff */
[-C--:B------:R-:W-:Y:S02]  /*0160*/  IABS R7, R4.reuse ;  /* 0x0000000400077213 */ /* 0x080fe40000000000 */
[----:B------:R-:W-:Y:S02]  /*0170*/  IABS R10, R4 ;  /* 0x00000004000a7213 */ /* 0x000fe40000000000 */
[----:B------:R-:W1:Y:S08]  /*0180*/  I2F.RP R0, R7 ;  /* 0x0000000700007306 */ /* 0x000e700000209400 */
[----:B-1----:R-:W1:Y:S02]  /*0190*/  MUFU.RCP R0, R0 ;  /* 0x0000000000007308 */ /* 0x002e640000001000 */
[----:B-1----:R-:W-:-:S02]  /*01a0*/  VIADD R2, R0, 0xffffffe ;  /* 0x0ffffffe00027836 */ /* 0x002fc40000000000 */
[----:B------:R-:W-:-:S04]  /*01b0*/  IMAD.MOV R0, RZ, RZ, -R10 ;  /* 0x000000ffff007224 */ /* 0x000fc800078e0a0a */
[----:B------:R1:W2:Y:S02]  /*01c0*/  F2I.FTZ.U32.TRUNC.NTZ R3, R2 ;  /* 0x0000000200037305 */ /* 0x0002a4000021f000 */
[----:B-1----:R-:W-:Y:S02]  /*01d0*/  IMAD.MOV.U32 R2, RZ, RZ, RZ ;  /* 0x000000ffff027224 */ /* 0x002fe400078e00ff */
[----:B--2---:R-:W-:-:S04]  /*01e0*/  IMAD.MOV R6, RZ, RZ, -R3 ;  /* 0x000000ffff067224 */ /* 0x004fc800078e0a03 */
[----:B------:R-:W-:Y:S02]  /*01f0*/  IMAD R9, R6, R7, RZ ;  /* 0x0000000706097224 */ /* 0x000fe400078e02ff */
[----:B------:R-:W-:Y:S02]  /*0200*/  IMAD.MOV.U32 R6, RZ, RZ, R8 ;  /* 0x000000ffff067224 */ /* 0x000fe400078e0008 */
[----:B------:R-:W-:-:S06]  /*0210*/  IMAD.HI.U32 R3, R3, R9, R2 ;  /* 0x0000000903037227 */ /* 0x000fcc00078e0002 */
[----:B------:R-:W-:-:S04]  /*0220*/  IMAD.HI.U32 R3, R3, R6, RZ ;  /* 0x0000000603037227 */ /* 0x000fc800078e00ff */
[----:B------:R-:W-:-:S05]  /*0230*/  IMAD R0, R3, R0, R6 ;  /* 0x0000000003007224 */ /* 0x000fca00078e0206 */
[----:B------:R-:W-:-:S13]  /*0240*/  ISETP.GT.U32.AND P1, PT, R7, R0, PT ;  /* 0x000000000700720c */ /* 0x000fda0003f24070 */
[----:B------:R-:W-:Y:S02]  /*0250*/  @!P1 IMAD.IADD R0, R0, 0x1, -R7 ;  /* 0x0000000100009824 */ /* 0x000fe400078e0a07 */
[----:B------:R-:W-:Y:S01]  /*0260*/  @!P1 VIADD R3, R3, 0x1 ;  /* 0x0000000103039836 */ /* 0x000fe20000000000 */
[----:B------:R-:W-:Y:S02]  /*0270*/  ISETP.NE.AND P1, PT, R4, RZ, PT ;  /* 0x000000ff0400720c */ /* 0x000fe40003f25270 */
[----:B------:R-:W-:Y:S02]  /*0280*/  ISETP.GE.U32.AND P0, PT, R0, R7, PT ;  /* 0x000000070000720c */ /* 0x000fe40003f06070 */
[----:B------:R-:W-:-:S04]  /*0290*/  LOP3.LUT R0, R5, R4, RZ, 0x3c, !PT ;  /* 0x0000000405007212 */ /* 0x000fc800078e3cff */
[----:B------:R-:W-:Y:S01]  /*02a0*/  ISETP.GE.AND P2, PT, R0, RZ, PT ;  /* 0x000000ff0000720c */ /* 0x000fe20003f46270 */
[----:B------:R-:W-:-:S06]  /*02b0*/  VIADD R0, R40, 0x1f ;  /* 0x0000001f28007836 */ /* 0x000fcc0000000000 */
[----:B------:R-:W-:-:S04]  /*02c0*/  @P0 VIADD R3, R3, 0x1 ;  /* 0x0000000103030836 */ /* 0x000fc80000000000 */
[----:B------:R-:W-:Y:S01]  /*02d0*/  IMAD.MOV.U32 R2, RZ, RZ, R3 ;  /* 0x000000ffff027224 */ /* 0x000fe200078e0003 */
[----:B------:R-:W-:-:S03]  /*02e0*/  SHF.R.S32.HI R3, RZ, 0x1f, R0 ;  /* 0x0000001fff037819 */ /* 0x000fc60000011400 */
[----:B------:R-:W-:Y:S01]  /*02f0*/  @!P2 IMAD.MOV R2, RZ, RZ, -R2 ;  /* 0x000000ffff02a224 */ /* 0x000fe200078e0a02 */
[----:B------:R-:W-:Y:S02]  /*0300*/  @!P1 LOP3.LUT R2, RZ, R4, RZ, 0x33, !PT ;  /* 0x00000004ff029212 */ /* 0x000fe400078e33ff */
[----:B------:R-:W-:-:S03]  /*0310*/  LEA.HI R3, R3, R0, RZ, 0x5 ;  /* 0x0000000003037211 */ /* 0x000fc600078f28ff */
[----:B------:R-:W-:Y:S02]  /*0320*/  IMAD.SHL.U32 R6, R2, 0x8, RZ ;  /* 0x0000000802067824 */ /* 0x000fe400078e00ff */
[----:B------:R-:W-:-:S03]  /*0330*/  IMAD.MOV R2, RZ, RZ, -R2 ;  /* 0x000000ffff027224 */ /* 0x000fc600078e0a02 */
[----:B------:R-:W-:Y:S01]  /*0340*/  LEA.HI.SX32 R3, R3, -R6, 0x1b ;  /* 0x8000000603037211 */ /* 0x000fe200078fdaff */
[----:B------:R-:W-:-:S03]  /*0350*/  IMAD R4, R4, R2, R5 ;  /* 0x0000000204047224 */ /* 0x000fc600078e0205 */
[----:B------:R-:W-:Y:S02]  /*0360*/  VIMNMX R11, R3, 0x8, PT ;  /* 0x00000008030b7848 */ /* 0x000fe40003fe0100 */
[----:B------:R-:W-:Y:S02]  /*0370*/  IABS R9, R4 ;  /* 0x0000000400097213 */ /* 0x000fe40000000000 */
[----:B------:R-:W-:-:S04]  /*0380*/  IABS R7, R11 ;  /* 0x0000000b00077213 */ /* 0x000fc80000000000 */
[----:B------:R-:W1:Y:S08]  /*0390*/  I2F.RP R0, R7 ;  /* 0x0000000700007306 */ /* 0x000e700000209400 */
[----:B-1----:R-:W1:Y:S02]  /*03a0*/  MUFU.RCP R0, R0 ;  /* 0x0000000000007308 */ /* 0x002e640000001000 */
[----:B-1----:R-:W-:-:S06]  /*03b0*/  VIADD R3, R0, 0xffffffe ;  /* 0x0ffffffe00037836 */ /* 0x002fcc0000000000 */
[----:B------:R-:W1:Y:S02]  /*03c0*/  F2I.FTZ.U32.TRUNC.NTZ R3, R3 ;  /* 0x0000000300037305 */ /* 0x000e64000021f000 */
[----:B-1----:R-:W-:-:S04]  /*03d0*/  IMAD.MOV R8, RZ, RZ, -R3 ;  /* 0x000000ffff087224 */ /* 0x002fc800078e0a03 */
[----:B------:R-:W-:Y:S01]  /*03e0*/  IMAD.MOV.U32 R2, RZ, RZ, R8 ;  /* 0x000000ffff027224 */ /* 0x000fe200078e0008 */
[----:B------:R-:W-:-:S03]  /*03f0*/  IABS R8, R11 ;  /* 0x0000000b00087213 */ /* 0x000fc60000000000 */
[----:B------:R-:W-:Y:S02]  /*0400*/  IMAD R5, R2, R7, RZ ;  /* 0x0000000702057224 */ /* 0x000fe400078e02ff */
[----:B------:R-:W-:Y:S02]  /*0410*/  IMAD.MOV.U32 R2, RZ, RZ, RZ ;  /* 0x000000ffff027224 */ /* 0x000fe400078e00ff */
[----:B------:R-:W-:Y:S02]  /*0420*/  IMAD.MOV R0, RZ, RZ, -R8 ;  /* 0x000000ffff007224 */ /* 0x000fe400078e0a08 */
[----:B------:R-:W-:Y:S01]  /*0430*/  IMAD.HI.U32 R2, R3, R5, R2 ;  /* 0x0000000503027227 */ /* 0x000fe200078e0002 */
[----:B0-----:R-:W-:-:S05]  /*0440*/  LOP3.LUT R3, R54, 0x1f, RZ, 0xc0, !PT ;  /* 0x0000001f36037812 */ /* 0x001fca00078ec0ff */
        /* <DEDUP_REMOVED lines=8> */
[----:B------:R-:W-:-:S07]  /*04d0*/  ISETP.GE.AND P2, PT, R0, RZ, PT ;  /* 0x000000ff0000720c */ /* 0x000fce0003f46270 */
[----:B------:R-:W-:Y:S01]  /*04e0*/  @P0 VIADD R2, R2, 0x1 ;  /* 0x0000000102020836 */ /* 0x000fe20000000000 */
[----:B------:R-:W-:-:S05]  /*04f0*/  ISETP.GE.AND P0, PT, R56, 0x80, PT ;  /* 0x000000803800780c */ /* 0x000fca0003f06270 */
[----:B------:R-:W-:Y:S01]  /*0500*/  @!P2 IMAD.MOV R2, RZ, RZ, -R2 ;  /* 0x000000ffff02a224 */ /* 0x000fe200078e0a02 */
[----:B------:R-:W-:-:S05]  /*0510*/  @!P1 LOP3.LUT R2, RZ, R11, RZ, 0x33, !PT ;  /* 0x0000000bff029212 */ /* 0x000fca00078e33ff */
[----:B------:R-:W-:Y:S02]  /*0520*/  IMAD.MOV R0, RZ, RZ, -R2 ;  /* 0x000000ffff007224 */ /* 0x000fe400078e0a02 */
[----:B------:R-:W-:Y:S02]  /*0530*/  IMAD.SHL.U32 R12, R2, 0x80, RZ ;  /* 0x00000080020c7824 */ /* 0x000fe400078e00ff */
[----:B------:R-:W-:-:S04]  /*0540*/  IMAD R0, R11, R0, R4 ;  /* 0x000000000b007224 */ /* 0x000fc800078e0204 */
[----:B------:R-:W-:-:S04]  /*0550*/  IMAD.IADD R0, R6, 0x1, R0 ;  /* 0x0000000106007824 */ /* 0x000fc800078e0200 */
[----:B------:R-:W-:Y:S01]  /*0560*/  IMAD R18, R0, 0x20, R3 ;  /* 0x0000002000127824 */ /* 0x000fe200078e0203 */
[----:B------:R-:W-:-:S04]  /*0570*/  SHF.R.U32.HI R0, RZ, 0x5, R54 ;  /* 0x00000005ff007819 */ /* 0x000fc80000011636 */
[----:B------:R0:W-:Y:S01]  /*0580*/  STL [R1+0xbc], R18 ;  /* 0x0000bc1201007387 */ /* 0x0001e20000100800 */
[----:B------:R-:W-:-:S03]  /*0590*/  SGXT.U32 R0, R0, 0x3 ;  /* 0x000000030000781a */ /* 0x000fc60000000000 */
[----:B------:R0:W-:Y:S01]  /*05a0*/  STL [R1+0xb8], R12 ;  /* 0x0000b80c01007387 */ /* 0x0001e20000100800 */
[----:B------:R-:W-:Y:S05]  /*05b0*/  @!P0 BRA `(.L_x_0) ;  /* 0x0000009000d88947 */ /* 0x000fea0003800000 */
[----:B------:R-:W-:Y:S01]  /*05c0*/  IABS R11, R40 ;  /* 0x00000028000b7213 */ /* 0x000fe20000000000 */
[----:B------:R-:W-:Y:S01]  /*05d0*/  ULDC UR4, c[0x0][0x240] ;  /* 0x0000900000047ab9 */ /* 0x000fe20000000800 */
[----:B------:R-:W-:Y:S01]  /*05e0*/  IABS R3, R41 ;  /* 0x0000002900037213 */ /* 0x000fe20000000000 */
[----:B------:R-:W-:Y:S01]  /*05f0*/  ULDC UR5, c[0x0][0x234] ;  /* 0x00008d0000057ab9 */ /* 0x000fe20000000800 */
[----:B------:R-:W1:Y:S01]  /*0600*/  I2F.RP R8, R11 ;  /* 0x0000000b00087306 */ /* 0x000e620000209400 */
[----:B------:R-:W-:Y:S01]  /*0610*/  ULDC.64 UR10, c[0x0][0x218] ;  /* 0x00008600000a7ab9 */ /* 0x000fe20000000a00 */
[----:B------:R-:W-:-:S06]  /*0620*/  ULDC.64 UR6, c[0x0][0x210] ;  /* 0x0000840000067ab9 */ /* 0x000fcc0000000a00 */
[----:B------:R-:W2:Y:S08]  /*0630*/  I2F.RP R2, R3 ;  /* 0x0000000300027306 */ /* 0x000eb00000209400 */
[----:B-1----:R-:W1:Y:S08]  /*0640*/  MUFU.RCP R8, R8 ;  /* 0x0000000800087308 */ /* 0x002e700000001000 */
[----:B--2---:R-:W2:Y:S01]  /*0650*/  MUFU.RCP R2, R2 ;  /* 0x0000000200027308 */ /* 0x004ea20000001000 */
[----:B-1----:R-:W-:-:S07]  /*0660*/  VIADD R4, R8, 0xffffffe ;  /* 0x0ffffffe08047836 */ /* 0x002fce0000000000 */
[----:B------:R1:W3:Y:S01]  /*0670*/  F2I.FTZ.U32.TRUNC.NTZ R5, R4 ;  /* 0x0000000400057305 */ /* 0x0002e2000021f000 */
[----:B--2---:R-:W-:Y:S01]  /*0680*/  VIADD R6, R2, 0xffffffe ;  /* 0x0ffffffe02067836 */ /* 0x004fe20000000000 */
[----:B------:R-:W-:Y:S02]  /*0690*/  SHF.R.U32.HI R2, RZ, 0x7, R54 ;  /* 0x00000007ff027819 */ /* 0x000fe40000011636 */
[----:B------:R-:W-:-:S04]  /*06a0*/  LOP3.LUT R54, R54, 0x7f, RZ, 0xc0, !PT ;  /* 0x0000007f36367812 */ /* 0x000fc800078ec0ff */
[----:B------:R-:W2:Y:S01]  /*06b0*/  F2I.FTZ.U32.TRUNC.NTZ R7, R6 ;  /* 0x0000000600077305 */ /* 0x000ea2000021f000 */
[----:B-1----:R-:W-:Y:S02]  /*06c0*/  IMAD.MOV.U32 R4, RZ, RZ, RZ ;  /* 0x000000ffff047224 */ /* 0x002fe400078e00ff */
[----:B---3--:R-:W-:-:S04]  /*06d0*/  IMAD.MOV R10, RZ, RZ, -R5 ;  /* 0x000000ffff0a7224 */ /* 0x008fc800078e0a05 */
[----:B------:R-:W-:Y:S01]  /*06e0*/  IMAD R9, R10, R11, RZ ;  /* 0x0000000b0a097224 */ /* 0x000fe200078e02ff */
[----:B------:R-:W-:-:S03]  /*06f0*/  IABS R10, R18 ;  /* 0x00000012000a7213 */ /* 0x000fc60000000000 */
[----:B------:R-:W-:Y:S01]  /*0700*/  IMAD.HI.U32 R5, R5, R9, R4 ;  /* 0x0000000905057227 */ /* 0x000fe200078e0004 */
[----:B------:R-:W-:-:S03]  /*0710*/  SGXT.U32 R4, R2, 0x1 ;  /* 0x000000010204781a */ /* 0x000fc60000000000 */
[----:B--2---:R-:W-:Y:S01]  /*0720*/  IMAD.MOV R6, RZ, RZ, -R7 ;  /* 0x000000ffff067224 */ /* 0x004fe200078e0a07 */
[----:B------:R-:W-:Y:S01]  /*0730*/  LOP3.LUT R4, R12, R4, RZ, 0xfc, !PT ;  /* 0x000000040c047212 */ /* 0x000fe200078efcff */
[----:B------:R-:W-:-:S03]  /*0740*/  IMAD.HI.U32 R5, R5, R10, RZ ;  /* 0x0000000a05057227 */ /* 0x000fc600078e00ff */
[C---:B------:R-:W-:Y:S01]  /*0750*/  LOP3.LUT R13, R4.reuse, 0x7e, RZ, 0xfc, !PT ;  /* 0x0000007e040d7812 */ /* 0x040fe200078efcff */
[----:B------:R-:W-:Y:S01]  /*0760*/  IMAD.MOV R2, RZ, RZ, -R5 ;  /* 0x000000ffff027224 */ /* 0x000fe200078e0a05 */
[----:B------:R-:W-:Y:S01]  /*0770*/  LOP3.LUT R15, R4, 0x7c, RZ, 0xfc, !PT ;  /* 0x0000007c040f7812 */ /* 0x000fe200078efcff */
[----:B------:R-:W-:Y:S01]  /*0780*/  IMAD R5, R6, R3, RZ ;  /* 0x0000000306057224 */ /* 0x000fe200078e02ff */
[----:B------:R-:W-:Y:S01]  /*0790*/  IABS R8, R13 ;  /* 0x0000000d00087213 */ /* 0x000fe20000000000 */
[----:B------:R-:W-:Y:S01]  /*07a0*/  IMAD.MOV.U32 R6, RZ, RZ, RZ ;  /* 0x000000ffff067224 */ /* 0x000fe200078e00ff */
[----:B0-----:R-:W-:Y:S01]  /*07b0*/  IABS R12, R15 ;  /* 0x0000000f000c7213 */ /* 0x001fe20000000000 */
[----:B------:R-:W-:Y:S01]  /*07c0*/  IMAD R10, R11, R2, R10 ;  /* 0x000000020b0a7224 */ /* 0x000fe200078e020a */
[C---:B------:R-:W-:Y:S01]  /*07d0*/  LOP3.LUT R16, R4.reuse, 0x7a, RZ, 0xfc, !PT ;  /* 0x0000007a04107812 */ /* 0x040fe200078efcff */
[----:B------:R-:W-:Y:S01]  /*07e0*/  IMAD.HI.U32 R5, R7, R5, R6 ;  /* 0x0000000507057227 */ /* 0x000fe200078e0006 */
[----:B------:R-:W-:-:S02]  /*07f0*/  LOP3.LUT R17, R4, 0x78, RZ, 0xfc, !PT ;  /* 0x0000007804117812 */ /* 0x000fc400078efcff */
[----:B------:R-:W-:Y:S02]  /*0800*/  ISETP.GT.U32.AND P0, PT, R11, R10, PT ;  /* 0x0000000a0b00720c */ /* 0x000fe40003f04070 */
[----:B------:R-:W-:Y:S01]  /*0810*/  IABS R14, R16 ;  /* 0x00000010000e7213 */ /* 0x000fe20000000000 */
[----:B------:R-:W-:Y:S01]  /*0820*/  IMAD.HI.U32 R2, R5, R8, RZ ;  /* 0x0000000805027227 */ /* 0x000fe200078e00ff */
[----:B------:R-:W-:Y:S02]  /*0830*/  ISETP.GE.AND P4, PT, R13, RZ, PT ;  /* 0x000000ff0d00720c */ /* 0x000fe40003f86270 */
[C---:B------:R-:W-:Y:S01]  /*0840*/  LOP3.LUT R13, R4.reuse, 0x76, RZ, 0xfc, !PT ;  /* 0x00000076040d7812 */ /* 0x040fe200078efcff */
[----:B------:R-:W-:Y:S01]  /*0850*/  IMAD.MOV R2, RZ, RZ, -R2 ;  /* 0x000000ffff027224 */ /* 0x000fe200078e0a02 */
[C---:B------:R-:W-:Y:S01]  /*0860*/  LOP3.LUT R21, R4.reuse, 0x6e, RZ, 0xfc, !PT ;  /* 0x0000006e04157812 */ /* 0x040fe200078efcff */
[----:B------:R-:W-:Y:S01]  /*0870*/  IMAD.HI.U32 R6, R5, R12, RZ ;  /* 0x0000000c05067227 */ /* 0x000fe200078e00ff */
[----:B------:R-:W-:-:S02]  /*0880*/  LOP3.LUT R19, R4, 0x70, RZ, 0xfc, !PT ;  /* 0x0000007004137812 */ /* 0x000fc400078efcff */
[----:B------:R-:W-:Y:S01]  /*0890*/  IABS R20, R21 ;  /* 0x0000001500147213 */ /* 0x000fe20000000000 */
[C---:B------:R-:W-:Y:S01]  /*08a0*/  IMAD R9, R3.reuse, R2, R8 ;  /* 0x0000000203097224 */ /* 0x040fe200078e0208 */
[C---:B------:R-:W-:Y:S01]  /*08b0*/  LOP3.LUT R22, R4.reuse, 0x6c, RZ, 0xfc, !PT ;  /* 0x0000006c04167812 */ /* 0x040fe200078efcff */
[----:B------:R-:W-:Y:S01]  /*08c0*/  IMAD.MOV R6, RZ, RZ, -R6 ;  /* 0x000000ffff067224 */ /* 0x000fe200078e0a06 */
[----:B------:R-:W-:Y:S01]  /*08d0*/  LOP3.LUT R23, R4, 0x6a, RZ, 0xfc, !PT ;  /* 0x0000006a04177812 */ /* 0x000fe200078efcff */
[----:B------:R-:W-:Y:S01]  /*08e0*/  @!P0 IMAD.IADD R10, R10, 0x1, -R11 ;  /* 0x000000010a0a8824 */ /* 0x000fe200078e0a0b */
[C---:B------:R-:W-:Y:S01]  /*08f0*/  ISETP.GT.U32.AND P1, PT, R3.reuse, R9, PT ;  /* 0x000000090300720c */ /* 0x040fe20003f24070 */
[----:B------:R-:W-:Y:S01]  /*0900*/  IMAD R7, R3, R6, R12 ;  /* 0x0000000603077224 */ /* 0x000fe200078e020c */
[----:B------:R-:W-:Y:S01]  /*0910*/  IABS R12, R17 ;  /* 0x00000011000c7213 */ /* 0x000fe20000000000 */
[----:B------:R-:W-:Y:S01]  /*0920*/  IMAD.HI.U32 R2, R5, R14, RZ ;  /* 0x0000000e05027227 */ /* 0x000fe200078e00ff */
[----:B------:R-:W-:-:S02]  /*0930*/  ISETP.GT.U32.AND P2, PT, R11, R10, PT ;  /* 0x0000000a0b00720c */ /* 0x000fc40003f44070 */
[----:B------:R-:W-:Y:S01]  /*0940*/  ISETP.GE.AND P0, PT, R18, RZ, PT ;  /* 0x000000ff1200720c */ /* 0x000fe20003f06270 */
[----:B------:R-:W-:Y:S01]  /*0950*/  IMAD.MOV R2, RZ, RZ, -R2 ;  /* 0x000000ffff027224 */ /* 0x000fe200078e0a02 */
[----:B------:R-:W-:Y:S01]  /*0960*/  ISETP.GT.U32.AND P3, PT, R3, R7, PT ;  /* 0x000000070300720c */ /* 0x000fe20003f64070 */
[----:B------:R-:W-:Y:S01]  /*0970*/  IMAD.HI.U32 R8, R5, R12, RZ ;  /* 0x0000000c05087227 */ /* 0x000fe200078e00ff */
[----:B------:R-:W-:Y:S02]  /*0980*/  IABS R18, R19 ;  /* 0x0000001300127213 */ /* 0x000fe40000000000 */
[C---:B------:R-:W-:Y:S01]  /*0990*/  LOP3.LUT R25, R4.reuse, 0x62, RZ, 0xfc, !PT ;  /* 0x0000006204197812 */ /* 0x040fe200078efcff */
[----:B------:R-:W-:Y:S01]  /*09a0*/  @!P1 IMAD.IADD R9, R9, 0x1, -R3 ;  /* 0x0000000109099824 */ /* 0x000fe200078e0a03 */
[----:B------:R-:W-:Y:S01]  /*09b0*/  LOP3.LUT R29, R4, 0x5a, RZ, 0xfc, !PT ;  /* 0x0000005a041d7812 */ /* 0x000fe200078efcff */
[C---:B------:R-:W-:Y:S01]  /*09c0*/  IMAD R6, R3.reuse, R2, R14 ;  /* 0x0000000203067224 */ /* 0x040fe200078e020e */
[----:B------:R-:W-:Y:S01]  /*09d0*/  IABS R14, R13 ;  /* 0x0000000d000e7213 */ /* 0x000fe20000000000 */
[----:B------:R-:W-:Y:S01]  /*09e0*/  IMAD.MOV R8, RZ, RZ, -R8 ;  /* 0x000000ffff087224 */ /* 0x000fe200078e0a08 */
[C---:B------:R-:W-:Y:S01]  /*09f0*/  ISETP.GT.U32.AND P6, PT, R3.reuse, R9, PT ;  /* 0x000000090300720c */ /* 0x040fe20003fc4070 */
[----:B------:R-:W-:Y:S01]  /*0a00*/  @!P2 IMAD.IADD R10, R10, 0x1, -R11 ;  /* 0x000000010a0aa824 */ /* 0x000fe200078e0a0b */
[C---:B------:R-:W-:Y:S01]  /*0a10*/  ISETP.GT.U32.AND P1, PT, R3.reuse, R6, PT ;  /* 0x000000060300720c */ /* 0x040fe20003f24070 */
[----:B------:R-:W-:Y:S01]  /*0a20*/  IMAD R8, R3, R8, R12 ;  /* 0x0000000803087224 */ /* 0x000fe200078e020c */
[----:B------:R-:W-:Y:S01]  /*0a30*/  ISETP.NE.AND P2, PT, R40, RZ, PT ;  /* 0x000000ff2800720c */ /* 0x000fe20003f45270 */
[----:B------:R-:W-:Y:S01]  /*0a40*/  IMAD.MOV.U32 R2, RZ, RZ, R10 ;  /* 0x000000ffff027224 */ /* 0x000fe200078e000a */
[----:B------:R-:W-:Y:S01]  /*0a50*/  IABS R26, R25 ;  /* 0x00000019001a7213 */ /* 0x000fe20000000000 */
[----:B------:R-:W-:Y:S01]  /*0a60*/  IMAD.HI.U32 R10, R5, R14, RZ ;  /* 0x0000000e050a7227 */ /* 0x000fe200078e00ff */
[----:B------:R-:W-:-:S02]  /*0a70*/  IABS R30, R29 ;  /* 0x0000001d001e7213 */ /* 0x000fc40000000000 */
[----:B------:R-:W-:Y:S01]  /*0a80*/  LOP3.LUT R27, R4, 0x5c, RZ, 0xfc, !PT ;  /* 0x0000005c041b7812 */ /* 0x000fe200078efcff */
[----:B------:R-:W-:Y:S01]  /*0a90*/  @!P0 IMAD.MOV R2, RZ, RZ, -R2 ;  /* 0x000000ffff028224 */ /* 0x000fe200078e0a02 */
[----:B------:R-:W-:Y:S01]  /*0aa0*/  ISETP.GE.AND P0, PT, R15, RZ, PT ;  /* 0x000000ff0f00720c */ /* 0x000fe20003f06270 */
[--C-:B------:R-:W-:Y:S01]  /*0ab0*/  @!P6 IMAD.IADD R9, R9, 0x1, -R3.reuse ;  /* 0x000000010909e824 */ /* 0x100fe200078e0a03 */
[----:B------:R-:W-:Y:S01]  /*0ac0*/  ISETP.GT.U32.AND P6, PT, R3, R8, PT ;  /* 0x000000080300720c */ /* 0x000fe20003fc4070 */
[--C-:B------:R-:W-:Y:S01]  /*0ad0*/  @!P1 IMAD.IADD R6, R6, 0x1, -R3.reuse ;  /* 0x0000000106069824 */ /* 0x100fe200078e0a03 */
[----:B------:R-:W-:Y:S01]  /*0ae0*/  LOP3.LUT R15, R4, 0x74, RZ, 0xfc, !PT ;  /* 0x00000074040f7812 */ /* 0x000fe200078efcff */
[----:B------:R-:W-:Y:S01]  /*0af0*/  IMAD.MOV R10, RZ, RZ, -R10 ;  /* 0x000000ffff0a7224 */ /* 0x000fe200078e0a0a */
[----:B------:R-:W-:Y:S01]  /*0b00*/  @!P2 LOP3.LUT R2, RZ, R40, RZ, 0x33, !PT ;  /* 0x00000028ff02a212 */ /* 0x000fe200078e33ff */
[----:B------:R-:W-:Y:S01]  /*0b10*/  @!P3 IMAD.IADD R7, R7, 0x1, -R3 ;  /* 0x000000010707b824 */ /* 0x000fe200078e0a03 */
[----:B------:R-:W-:Y:S01]  /*0b20*/  IABS R12, R15 ;  /* 0x0000000f000c7213 */ /* 0x000fe20000000000 */
[C---:B------:R-:W-:Y:S01]  /*0b30*/  IMAD R10, R3.reuse, R10, R14 ;  /* 0x0000000a030a7224 */ /* 0x040fe200078e020e */
[----:B------:R-:W-:Y:S01]  /*0b40*/  ISETP.GT.U32.AND P1, PT, R3, R6, PT ;  /* 0x000000060300720c */ /* 0x000fe20003f24070 */
[----:B------:R-:W-:Y:S01]  /*0b50*/  IMAD.HI.U32 R14, R5, R20, RZ ;  /* 0x00000014050e7227 */ /* 0x000fe200078e00ff */
[----:B------:R-:W-:-:S02]  /*0b60*/  ISETP.GT.U32.AND P5, PT, R3, R7, PT ;  /* 0x000000070300720c */ /* 0x000fc40003fa4070 */
[----:B------:R-:W-:Y:S01]  /*0b70*/  ISETP.GE.AND P2, PT, R17, RZ, PT ;  /* 0x000000ff1100720c */ /* 0x000fe20003f46270 */
[----:B------:R-:W-:Y:S01]  /*0b80*/  @!P6 IMAD.IADD R8, R8, 0x1, -R3 ;  /* 0x000000010808e824 */ /* 0x000fe200078e0a03 */
[----:B------:R-:W-:Y:S01]  /*0b90*/  LOP3.LUT R17, R4, 0x72, RZ, 0xfc, !PT ;  /* 0x0000007204117812 */ /* 0x000fe200078efcff */
[----:B------:R-:W-:Y:S01]  /*0ba0*/  IMAD.HI.U32 R11, R5, R12, RZ ;  /* 0x0000000c050b7227 */ /* 0x000fe200078e00ff */
[----:B------:R-:W-:Y:S02]  /*0bb0*/  ISETP.GE.AND P3, PT, R16, RZ, PT ;  /* 0x000000ff1000720c */ /* 0x000fe40003f66270 */
[C---:B------:R-:W-:Y:S01]  /*0bc0*/  ISETP.GT.U32.AND P6, PT, R3.reuse, R8, PT ;  /* 0x000000080300720c */ /* 0x040fe20003fc4070 */
[----:B------:R-:W-:Y:S01]  /*0bd0*/  IMAD.MOV R11, RZ, RZ, -R11 ;  /* 0x000000ffff0b7224 */ /* 0x000fe200078e0a0b */
[----:B------:R-:W-:Y:S01]  /*0be0*/  IABS R16, R17 ;  /* 0x0000001100107213 */ /* 0x000fe20000000000 */
[----:B------:R-:W-:Y:S01]  /*0bf0*/  @!P1 IMAD.IADD R6, R6, 0x1, -R3 ;  /* 0x0000000106069824 */ /* 0x000fe200078e0a03 */
[C---:B------:R-:W-:Y:S01]  /*0c00*/  ISETP.GT.U32.AND P1, PT, R3.reuse, R10, PT ;  /* 0x0000000a0300720c */ /* 0x040fe20003f24070 */
[----:B------:R-:W-:Y:S01]  /*0c10*/  IMAD R11, R3, R11, R12 ;  /* 0x0000000b030b7224 */ /* 0x000fe200078e020c */
[----:B------:R-:W-:Y:S01]  /*0c20*/  IABS R28, R27 ;  /* 0x0000001b001c7213 */ /* 0x000fe20000000000 */
[----:B------:R-:W-:Y:S01]  /*0c30*/  IMAD.MOV R14, RZ, RZ, -R14 ;  /* 0x000000ffff0e7224 */ /* 0x000fe200078e0a0e */
[C---:B------:R-:W-:Y:S01]  /*0c40*/  LOP3.LUT R31, R4.reuse, 0x58, RZ, 0xfc, !PT ;  /* 0x00000058041f7812 */ /* 0x040fe200078efcff */
[----:B------:R-:W-:Y:S01]  /*0c50*/  IMAD.HI.U32 R12, R5, R16, RZ ;  /* 0x00000010050c7227 */ /* 0x000fe200078e00ff */
[----:B------:R-:W-:-:S02]  /*0c60*/  LOP3.LUT R33, R4, 0x54, RZ, 0xfc, !PT ;  /* 0x0000005404217812 */ /* 0x000fc400078efcff */
[----:B------:R-:W-:Y:S01]  /*0c70*/  LOP3.LUT R35, R4, 0x4a, RZ, 0xfc, !PT ;  /* 0x0000004a04237812 */ /* 0x000fe200078efcff */
[--C-:B------:R-:W-:Y:S01]  /*0c80*/  @!P6 IMAD.IADD R8, R8, 0x1, -R3.reuse ;  /* 0x000000010808e824 */ /* 0x100fe200078e0a03 */
[C---:B------:R-:W-:Y:S01]  /*0c90*/  ISETP.GT.U32.AND P6, PT, R3.reuse, R11, PT ;  /* 0x0000000b0300720c */ /* 0x040fe20003fc4070 */
[----:B------:R-:W-:Y:S01]  /*0ca0*/  IMAD R14, R3, R14, R20 ;  /* 0x0000000e030e7224 */ /* 0x000fe200078e0214 */
[----:B------:R-:W-:Y:S01]  /*0cb0*/  LOP3.LUT R37, R4, 0x48, RZ, 0xfc, !PT ;  /* 0x0000004804257812 */ /* 0x000fe200078efcff */
[--C-:B------:R-:W-:Y:S01]  /*0cc0*/  @!P1 IMAD.IADD R10, R10, 0x1, -R3.reuse ;  /* 0x000000010a0a9824 */ /* 0x100fe200078e0a03 */
[----:B------:R-:W-:Y:S01]  /*0cd0*/  ISETP.GE.AND P1, PT, R15, RZ, PT ;  /* 0x000000ff0f00720c */ /* 0x000fe20003f26270 */
[----:B------:R-:W-:Y:S01]  /*0ce0*/  @!P5 IMAD.IADD R7, R7, 0x1, -R3 ;  /* 0x000000010707d824 */ /* 0x000fe200078e0a03 */
[----:B------:R-:W-:Y:S01]  /*0cf0*/  ISETP.GE.AND P5, PT, R13, RZ, PT ;  /* 0x000000ff0d00720c */ /* 0x000fe20003fa6270 */
[----:B------:R-:W-:Y:S01]  /*0d00*/  IMAD.MOV R12, RZ, RZ, -R12 ;  /* 0x000000ffff0c7224 */ /* 0x000fe200078e0a0c */
[C---:B------:R-:W-:Y:S01]  /*0d10*/  LOP3.LUT R39, R4.reuse, 0x46, RZ, 0xfc, !PT ;  /* 0x0000004604277812 */ /* 0x040fe200078efcff */
[----:B------:R-:W-:Y:S01]  /*0d20*/  IMAD.HI.U32 R13, R5, R18, RZ ;  /* 0x00000012050d7227 */ /* 0x000fe200078e00ff */
[----:B------:R-:W-:-:S02]  /*0d30*/  LOP3.LUT R43, R4, 0x3e, RZ, 0xfc, !PT ;  /* 0x0000003e042b7812 */ /* 0x000fc400078efcff */
[----:B------:R-:W-:Y:S01]  /*0d40*/  IABS R38, R39 ;  /* 0x0000002700267213 */ /* 0x000fe20000000000 */
[----:B------:R-:W-:Y:S01]  /*0d50*/  @!P6 IMAD.IADD R11, R11, 0x1, -R3 ;  /* 0x000000010b0be824 */ /* 0x000fe200078e0a03 */
[C---:B------:R-:W-:Y:S01]  /*0d60*/  ISETP.GT.U32.AND P6, PT, R3.reuse, R10, PT ;  /* 0x0000000a0300720c */ /* 0x040fe20003fc4070 */
[C---:B------:R-:W-:Y:S01]  /*0d70*/  IMAD R12, R3.reuse, R12, R16 ;  /* 0x0000000c030c7224 */ /* 0x040fe200078e0210 */
[----:B------:R-:W-:Y:S01]  /*0d80*/  IABS R16, R22 ;  /* 0x0000001600107213 */ /* 0x000fe20000000000 */
[----:B------:R-:W-:Y:S01]  /*0d90*/  IMAD.MOV R13, RZ, RZ, -R13 ;  /* 0x000000ffff0d7224 */ /* 0x000fe200078e0a0d */
[----:B------:R-:W-:Y:S01]  /*0da0*/  IABS R44, R43 ;  /* 0x0000002b002c7213 */ /* 0x000fe20000000000 */
[----:B------:R-:W-:Y:S01]  /*0db0*/  @!P0 IMAD.MOV R7, RZ, RZ, -R7 ;  /* 0x000000ffff078224 */ /* 0x000fe200078e0a07 */
[C---:B------:R-:W-:Y:S01]  /*0dc0*/  ISETP.GT.U32.AND P0, PT, R3.reuse, R11, PT ;  /* 0x0000000b0300720c */ /* 0x040fe20003f04070 */
[C---:B------:R-:W-:Y:S01]  /*0dd0*/  IMAD R13, R3.reuse, R13, R18 ;  /* 0x0000000d030d7224 */ /* 0x040fe200078e0212 */
[----:B------:R-:W-:Y:S01]  /*0de0*/  IABS R18, R23 ;  /* 0x0000001700127213 */ /* 0x000fe20000000000 */
[----:B------:R-:W-:Y:S01]  /*0df0*/  @!P4 IMAD.MOV R9, RZ, RZ, -R9 ;  /* 0x000000ffff09c224 */ /* 0x000fe200078e0a09 */
[----:B------:R-:W-:Y:S01]  /*0e00*/  ISETP.GT.U32.AND P4, PT, R3, R12, PT ;  /* 0x0000000c0300720c */ /* 0x000fe20003f84070 */
[----:B------:R-:W-:Y:S01]  /*0e10*/  IMAD.HI.U32 R15, R5, R16, RZ ;  /* 0x00000010050f7227 */ /* 0x000fe200078e00ff */
[----:B------:R-:W-:-:S02]  /*0e20*/  LOP3.LUT R45, R4, 0x3a, RZ, 0xfc, !PT ;  /* 0x0000003a042d7812 */ /* 0x000fc400078efcff */
[----:B------:R-:W-:Y:S01]  /*0e30*/  LOP3.LUT R49, R4, 0x36, RZ, 0xfc, !PT ;  /* 0x0000003604317812 */ /* 0x000fe200078efcff */
[----:B------:R-:W-:Y:S01]  /*0e40*/  @!P6 IMAD.IADD R10, R10, 0x1, -R3 ;  /* 0x000000010a0ae824 */ /* 0x000fe200078e0a03 */
[C---:B------:R-:W-:Y:S01]  /*0e50*/  ISETP.GT.U32.AND P6, PT, R3.reuse, R14, PT ;  /* 0x0000000e0300720c */ /* 0x040fe20003fc4070 */
[----:B------:R-:W-:Y:S01]  /*0e60*/  @!P3 IMAD.MOV R6, RZ, RZ, -R6 ;  /* 0x000000ffff06b224 */ /* 0x000fe200078e0a06 */
[----:B------:R-:W-:Y:S01]  /*0e70*/  ISETP.GT.U32.AND P3, PT, R3, R13, PT ;  /* 0x0000000d0300720c */ /* 0x000fe20003f64070 */
[----:B------:R-:W-:Y:S01]  /*0e80*/  IMAD.MOV R15, RZ, RZ, -R15 ;  /* 0x000000ffff0f7224 */ /* 0x000fe200078e0a0f */
[----:B------:R-:W-:Y:S01]  /*0e90*/  IABS R46, R45 ;  /* 0x0000002d002e7213 */ /* 0x000fe20000000000 */
[----:B------:R-:W-:Y:S01]  /*0ea0*/  @!P0 IMAD.IADD R11, R11, 0x1, -R3 ;  /* 0x000000010b0b8824 */ /* 0x000fe200078e0a03 */
[----:B------:R-:W-:Y:S01]  /*0eb0*/  ISETP.GE.AND P0, PT, R19, RZ, PT ;  /* 0x000000ff1300720c */ /* 0x000fe20003f06270 */
[----:B------:R-:W-:Y:S01]  /*0ec0*/  IMAD R15, R3, R15, R16 ;  /* 0x0000000f030f7224 */ /* 0x000fe200078e0210 */
[C---:B------:R-:W-:Y:S01]  /*0ed0*/  LOP3.LUT R19, R4.reuse, 0x68, RZ, 0xfc, !PT ;  /* 0x0000006804137812 */ /* 0x040fe200078efcff */
[----:B------:R-:W-:Y:S01]  /*0ee0*/  IMAD.HI.U32 R16, R5, R18, RZ ;  /* 0x0000001205107227 */ /* 0x000fe200078e00ff */
[----:B------:R-:W-:-:S02]  /*0ef0*/  LOP3.LUT R47, R4, 0x38, RZ, 0xfc, !PT ;  /* 0x00000038042f7812 */ /* 0x000fc400078efcff */
[----:B------:R-:W-:Y:S01]  /*0f00*/  IABS R20, R19 ;  /* 0x0000001300147213 */ /* 0x000fe20000000000 */
[--C-:B------:R-:W-:Y:S01]  /*0f10*/  @!P6 IMAD.IADD R14, R14, 0x1, -R3.reuse ;  /* 0x000000010e0ee824 */ /* 0x100fe200078e0a03 */
[----:B------:R-:W-:Y:S01]  /*0f20*/  IABS R50, R49 ;  /* 0x0000003100327213 */ /* 0x000fe20000000000 */
[--C-:B------:R-:W-:Y:S01]  /*0f30*/  @!P4 IMAD.IADD R12, R12, 0x1, -R3.reuse ;  /* 0x000000010c0cc824 */ /* 0x100fe200078e0a03 */
[----:B------:R-:W-:Y:S01]  /*0f40*/  ISETP.GE.AND P4, PT, R21, RZ, PT ;  /* 0x000000ff1500720c */ /* 0x000fe20003f86270 */
[----:B------:R-:W-:Y:S01]  /*0f50*/  IMAD.MOV R16, RZ, RZ, -R16 ;  /* 0x000000ffff107224 */ /* 0x000fe200078e0a10 */
[----:B------:R-:W-:Y:S01]  /*0f60*/  ISETP.GT.U32.AND P6, PT, R3, R14, PT ;  /* 0x0000000e0300720c */ /* 0x000fe20003fc4070 */
[----:B------:R-:W-:Y:S01]  /*0f70*/  @!P3 IMAD.IADD R13, R13, 0x1, -R3 ;  /* 0x000000010d0db824 */ /* 0x000fe200078e0a03 */
[C---:B------:R-:W-:Y:S01]  /*0f80*/  ISETP.GT.U32.AND P3, PT, R3.reuse, R12, PT ;  /* 0x0000000c0300720c */ /* 0x040fe20003f64070 */
[----:B------:R-:W-:Y:S01]  /*0f90*/  @!P1 IMAD.MOV R11, RZ, RZ, -R11 ;  /* 0x000000ffff0b9224 */ /* 0x000fe200078e0a0b */
[C---:B------:R-:W-:Y:S01]  /*0fa0*/  ISETP.GT.U32.AND P1, PT, R3.reuse, R15, PT ;  /* 0x0000000f0300720c */ /* 0x040fe20003f24070 */
[----:B------:R-:W-:Y:S01]  /*0fb0*/  IMAD R16, R3, R16, R18 ;  /* 0x0000001003107224 */ /* 0x000fe200078e0212 */
[----:B------:R-:W-:Y:S01]  /*0fc0*/  LOP3.LUT R21, R4, 0x66, RZ, 0xfc, !PT ;  /* 0x0000006604157812 */ /* 0x000fe200078efcff */
[----:B------:R-:W-:Y:S01]  /*0fd0*/  @!P2 IMAD.MOV R8, RZ, RZ, -R8 ;  /* 0x000000ffff08a224 */ /* 0x000fe200078e0a08 */
[----:B------:R-:W-:Y:S01]  /*0fe0*/  ISETP.GE.AND P2, PT, R17, RZ, PT ;  /* 0x000000ff1100720c */ /* 0x000fe20003f46270 */
[----:B------:R-:W-:Y:S01]  /*0ff0*/  IMAD.HI.U32 R17, R5, R20, RZ ;  /* 0x0000001405117227 */ /* 0x000fe200078e00ff */
[----:B------:R-:W-:-:S02]  /*1000*/  IABS R48, R47 ;  /* 0x0000002f00307213 */ /* 0x000fc40000000000 */
[----:B------:R-:W-:Y:S01]  /*1010*/  LOP3.LUT R51, R4, 0x34, RZ, 0xfc, !PT ;  /* 0x0000003404337812 */ /* 0x000fe200078efcff */
[----:B------:R-:W-:Y:S01]  /*1020*/  @!P6 IMAD.IADD R14, R14, 0x1, -R3 ;  /* 0x000000010e0ee824 */ /* 0x000fe200078e0a03 */
[C---:B------:R-:W-:Y:S01]  /*1030*/  ISETP.GT.U32.AND P6, PT, R3.reuse, R16, PT ;  /* 0x000000100300720c */ /* 0x040fe20003fc4070 */
[----:B------:R-:W-:Y:S01]  /*1040*/  @!P5 IMAD.MOV R10, RZ, RZ, -R10 ;  /* 0x000000ffff0ad224 */ /* 0x000fe200078e0a0a */
[----:B------:R-:W-:Y:S01]  /*1050*/  ISETP.GT.U32.AND P5, PT, R3, R13, PT ;  /* 0x0000000d0300720c */ /* 0x000fe20003fa4070 */
[----:B------:R-:W-:Y:S01]  /*1060*/  IMAD.MOV R17, RZ, RZ, -R17 ;  /* 0x000000ffff117224 */ /* 0x000fe200078e0a11 */
[----:B------:R-:W-:Y:S01]  /*1070*/  LOP3.LUT R53, R4, 0x32, RZ, 0xfc, !PT ;  /* 0x0000003204357812 */ /* 0x000fe200078efcff */
[--C-:B------:R-:W-:Y:S01]  /*1080*/  @!P3 IMAD.IADD R12, R12, 0x1, -R3.reuse ;  /* 0x000000010c0cb824 */ /* 0x100fe200078e0a03 */
[----:B------:R-:W-:Y:S01]  /*1090*/  ISETP.GE.AND P3, PT, R22, RZ, PT ;  /* 0x000000ff1600720c */ /* 0x000fe20003f66270 */
[--C-:B------:R-:W-:Y:S01]  /*10a0*/  @!P1 IMAD.IADD R15, R15, 0x1, -R3.reuse ;  /* 0x000000010f0f9824 */ /* 0x100fe200078e0a03 */
[----:B------:R-:W-:Y:S01]  /*10b0*/  IABS R22, R21 ;  /* 0x0000001500167213 */ /* 0x000fe20000000000 */
[----:B------:R-:W-:Y:S01]  /*10c0*/  IMAD R17, R3, R17, R20 ;  /* 0x0000001103117224 */ /* 0x000fe200078e0214 */
[----:B------:R-:W-:Y:S01]  /*10d0*/  ISETP.GE.AND P1, PT, R19, RZ, PT ;  /* 0x000000ff1300720c */ /* 0x000fe20003f26270 */
[----:B------:R-:W-:Y:S01]  /*10e0*/  @!P2 IMAD.MOV R12, RZ, RZ, -R12 ;  /* 0x000000ffff0ca224 */ /* 0x000fe200078e0a0c */
[----:B------:R-:W-:Y:S01]  /*10f0*/  LOP3.LUT R55, R4, 0x30, RZ, 0xfc, !PT ;  /* 0x0000003004377812 */ /* 0x000fe200078efcff */
[--C-:B------:R-:W-:Y:S01]  /*1100*/  @!P6 IMAD.IADD R16, R16, 0x1, -R3.reuse ;  /* 0x000000011010e824 */ /* 0x100fe200078e0a03 */
[----:B------:R-:W-:Y:S01]  /*1110*/  ISETP.GT.U32.AND P6, PT, R3, R15, PT ;  /* 0x0000000f0300720c */ /* 0x000fe20003fc4070 */
[----:B------:R-:W-:Y:S01]  /*1120*/  @!P5 IMAD.IADD R13, R13, 0x1, -R3 ;  /* 0x000000010d0dd824 */ /* 0x000fe200078e0a03 */
[----:B------:R-:W-:Y:S01]  /*1130*/  ISETP.GT.U32.AND P2, PT, R3, R17, PT ;  /* 0x000000110300720c */ /* 0x000fe20003f44070 */
[----:B------:R-:W-:Y:S01]  /*1140*/  IMAD.HI.U32 R18, R5, R22, RZ ;  /* 0x0000001605127227 */ /* 0x000fe200078e00ff */
[----:B------:R-:W-:-:S02]  /*1150*/  ISETP.GE.AND P5, PT, R23, RZ, PT ;  /* 0x000000ff1700720c */ /* 0x000fc40003fa6270 */
[C---:B------:R-:W-:Y:S01]  /*1160*/  LOP3.LUT R23, R4.reuse, 0x64, RZ, 0xfc, !PT ;  /* 0x0000006404177812 */ /* 0x040fe200078efcff */
[----:B------:R-:W-:Y:S01]  /*1170*/  @!P0 IMAD.MOV R13, RZ, RZ, -R13 ;  /* 0x000000ffff0d8224 */ /* 0x000fe200078e0a0d */
[----:B------:R-:W-:Y:S01]  /*1180*/  ISETP.GT.U32.AND P0, PT, R3, R16, PT ;  /* 0x000000100300720c */ /* 0x000fe20003f04070 */
[----:B------:R-:W-:Y:S01]  /*1190*/  IMAD.HI.U32 R20, R5, R26, RZ ;  /* 0x0000001a05147227 */ /* 0x000fe200078e00ff */
[----:B------:R-:W-:Y:S02]  /*11a0*/  IABS R24, R23 ;  /* 0x0000001700187213 */ /* 0x000fe40000000000 */
[C---:B------:R-:W-:Y:S01]  /*11b0*/  LOP3.LUT R57, R4.reuse, 0x2e, RZ, 0xfc, !PT ;  /* 0x0000002e04397812 */ /* 0x040fe200078efcff */
[--C-:B------:R-:W-:Y:S01]  /*11c0*/  @!P6 IMAD.IADD R15, R15, 0x1, -R3.reuse ;  /* 0x000000010f0fe824 */ /* 0x100fe200078e0a03 */
[C---:B------:R-:W-:Y:S01]  /*11d0*/  LOP3.LUT R61, R4.reuse, 0x10, RZ, 0xfc, !PT ;  /* 0x00000010043d7812 */ /* 0x040fe200078efcff */
[----:B------:R-:W-:Y:S01]  /*11e0*/  @!P2 IMAD.IADD R17, R17, 0x1, -R3 ;  /* 0x000000011111a824 */ /* 0x000fe200078e0a03 */
[----:B------:R-:W-:Y:S01]  /*11f0*/  ISETP.GE.AND P2, PT, R25, RZ, PT ;  /* 0x000000ff1900720c */ /* 0x000fe20003f46270 */
[----:B------:R-:W-:Y:S01]  /*1200*/  @!P3 IMAD.MOV R15, RZ, RZ, -R15 ;  /* 0x000000ffff0fb224 */ /* 0x000fe200078e0a0f */
[----:B------:R-:W-:Y:S01]  /*1210*/  LOP3.LUT R25, R4, 0x5e, RZ, 0xfc, !PT ;  /* 0x0000005e04197812 */ /* 0x000fe200078efcff */
[----:B------:R-:W-:Y:S01]  /*1220*/  IMAD.HI.U32 R19, R5, R24, RZ ;  /* 0x0000001805137227 */ /* 0x000fe200078e00ff */
[----:B------:R-:W-:-:S02]  /*1230*/  ISETP.GT.U32.AND P3, PT, R3, R17, PT ;  /* 0x000000110300720c */ /* 0x000fc40003f64070 */
[----:B------:R-:W-:Y:S01]  /*1240*/  IABS R52, R57 ;  /* 0x0000003900347213 */ /* 0x000fe20000000000 */
[----:B------:R-:W-:Y:S01]  /*1250*/  @!P0 IMAD.IADD R16, R16, 0x1, -R3 ;  /* 0x0000000110108824 */ /* 0x000fe200078e0a03 */
[----:B------:R-:W-:Y:S01]  /*1260*/  ISETP.GE.AND P0, PT, R23, RZ, PT ;  /* 0x000000ff1700720c */ /* 0x000fe20003f06270 */
[----:B------:R-:W-:Y:S01]  /*1270*/  IMAD.MOV R18, RZ, RZ, -R18 ;  /* 0x000000ffff127224 */ /* 0x000fe200078e0a12 */
[C---:B------:R-:W-:Y:S01]  /*1280*/  LOP3.LUT R23, R4.reuse, 0x60, RZ, 0xfc, !PT ;  /* 0x0000006004177812 */ /* 0x040fe200078efcff */
[----:B------:R-:W-:Y:S01]  /*1290*/  IMAD.MOV R19, RZ, RZ, -R19 ;  /* 0x000000ffff137224 */ /* 0x000fe200078e0a13 */
[----:B------:R-:W-:Y:S01]  /*12a0*/  IABS R86, R61 ;  /* 0x0000003d00567213 */ /* 0x000fe20000000000 */
[----:B------:R-:W-:Y:S01]  /*12b0*/  IMAD.MOV R20, RZ, RZ, -R20 ;  /* 0x000000ffff147224 */ /* 0x000fe200078e0a14 */
[C---:B------:R-:W-:Y:S01]  /*12c0*/  LOP3.LUT R63, R4.reuse, 0xe, RZ, 0xfc, !PT ;  /* 0x0000000e043f7812 */ /* 0x040fe200078efcff */
[C---:B------:R-:W-:Y:S01]  /*12d0*/  IMAD R18, R3.reuse, R18, R22 ;  /* 0x0000001203127224 */ /* 0x040fe200078e0216 */
[----:B------:R-:W-:Y:S01]  /*12e0*/  IABS R22, R23 ;  /* 0x0000001700167213 */ /* 0x000fe20000000000 */
[C---:B------:R-:W-:Y:S01]  /*12f0*/  IMAD R19, R3.reuse, R19, R24 ;  /* 0x0000001303137224 */ /* 0x040fe200078e0218 */
[----:B------:R-:W-:Y:S01]  /*1300*/  LOP3.LUT R59, R4, 0x12, RZ, 0xfc, !PT ;  /* 0x00000012043b7812 */ /* 0x000fe200078efcff */
[C---:B------:R-:W-:Y:S01]  /*1310*/  IMAD R20, R3.reuse, R20, R26 ;  /* 0x0000001403147224 */ /* 0x040fe200078e021a */
[----:B------:R-:W-:Y:S01]  /*1320*/  ISETP.GT.U32.AND P6, PT, R3, R18, PT ;  /* 0x000000120300720c */ /* 0x000fe20003fc4070 */
[----:B------:R-:W-:Y:S01]  /*1330*/  @!P4 IMAD.MOV R14, RZ, RZ, -R14 ;  /* 0x000000ffff0ec224 */ /* 0x000fe200078e0a0e */
[----:B------:R-:W-:Y:S01]  /*1340*/  ISETP.GE.AND P4, PT, R21, RZ, PT ;  /* 0x000000ff1500720c */ /* 0x000fe20003f86270 */
[----:B------:R-:W-:Y:S01]  /*1350*/  @!P5 IMAD.MOV R16, RZ, RZ, -R16 ;  /* 0x000000ffff10d224 */ /* 0x000fe200078e0a10 */
[----:B------:R-:W-:Y:S01]  /*1360*/  ISETP.GT.U32.AND P5, PT, R3, R19, PT ;  /* 0x000000130300720c */ /* 0x000fe20003fa4070 */
[----:B------:R-:W-:Y:S01]  /*1370*/  @!P3 IMAD.IADD R17, R17, 0x1, -R3 ;  /* 0x000000011111b824 */ /* 0x000fe200078e0a03 */
[----:B------:R-:W-:Y:S01]  /*1380*/  ISETP.GT.U32.AND P3, PT, R3, R20, PT ;  /* 0x000000140300720c */ /* 0x000fe20003f64070 */
[----:B------:R-:W-:Y:S01]  /*1390*/  IMAD.HI.U32 R21, R5, R22, RZ ;  /* 0x0000001605157227 */ /* 0x000fe200078e00ff */
[----:B------:R-:W-:-:S02]  /*13a0*/  IABS R26, R25 ;  /* 0x00000019001a7213 */ /* 0x000fc40000000000 */
[----:B------:R-:W-:Y:S01]  /*13b0*/  IABS R88, R63 ;  /* 0x0000003f00587213 */ /* 0x000fe20000000000 */
[----:B------:R-:W-:Y:S01]  /*13c0*/  IMAD.MOV R21, RZ, RZ, -R21 ;  /* 0x000000ffff157224 */ /* 0x000fe200078e0a15 */
[----:B------:R-:W-:Y:S01]  /*13d0*/  IABS R84, R59 ;  /* 0x0000003b00547213 */ /* 0x000fe20000000000 */
[--C-:B------:R-:W-:Y:S01]  /*13e0*/  @!P6 IMAD.IADD R18, R18, 0x1, -R3.reuse ;  /* 0x000000011212e824 */ /* 0x100fe200078e0a03 */
[C---:B------:R-:W-:Y:S01]  /*13f0*/  LOP3.LUT R65, R4.reuse, 0xc, RZ, 0xfc, !PT ;  /* 0x0000000c04417812 */ /* 0x040fe200078efcff */
[----:B------:R-:W-:Y:S01]  /*1400*/  IMAD R21, R3, R21, R22 ;  /* 0x0000001503157224 */ /* 0x000fe200078e0216 */
[----:B------:R-:W-:Y:S01]  /*1410*/  LOP3.LUT R67, R4, 0xa, RZ, 0xfc, !PT ;  /* 0x0000000a04437812 */ /* 0x000fe200078efcff */
[--C-:B------:R-:W-:Y:S01]  /*1420*/  @!P5 IMAD.IADD R19, R19, 0x1, -R3.reuse ;  /* 0x000000011313d824 */ /* 0x100fe200078e0a03 */
[C---:B------:R-:W-:Y:S01]  /*1430*/  ISETP.GT.U32.AND P6, PT, R3.reuse, R18, PT ;  /* 0x000000120300720c */ /* 0x040fe20003fc4070 */
[----:B------:R-:W-:Y:S01]  /*1440*/  @!P3 IMAD.IADD R20, R20, 0x1, -R3 ;  /* 0x000000011414b824 */ /* 0x000fe200078e0a03 */
[----:B------:R-:W-:Y:S01]  /*1450*/  ISETP.GT.U32.AND P5, PT, R3, R21, PT ;  /* 0x000000150300720c */ /* 0x000fe20003fa4070 */
[----:B------:R-:W-:Y:S01]  /*1460*/  IMAD.HI.U32 R24, R5, R30, RZ ;  /* 0x0000001e05187227 */ /* 0x000fe200078e00ff */
[----:B------:R-:W-:-:S02]  /*1470*/  IABS R90, R65 ;  /* 0x00000041005a7213 */ /* 0x000fc40000000000 */
[C---:B------:R-:W-:Y:S01]  /*1480*/  ISETP.GT.U32.AND P3, PT, R3.reuse, R20, PT ;  /* 0x000000140300720c */ /* 0x040fe20003f64070 */
[----:B------:R-:W-:Y:S01]  /*1490*/  @!P1 IMAD.MOV R17, RZ, RZ, -R17 ;  /* 0x000000ffff119224 */ /* 0x000fe200078e0a11 */
[----:B------:R-:W-:Y:S01]  /*14a0*/  ISETP.GT.U32.AND P1, PT, R3, R19, PT ;  /* 0x000000130300720c */ /* 0x000fe20003f24070 */
[----:B------:R-:W-:Y:S01]  /*14b0*/  IMAD.MOV R24, RZ, RZ, -R24 ;  /* 0x000000ffff187224 */ /* 0x000fe200078e0a18 */
[----:B------:R-:W-:Y:S01]  /*14c0*/  IABS R92, R67 ;  /* 0x00000043005c7213 */ /* 0x000fe20000000000 */
[----:B------:R-:W-:Y:S01]  /*14d0*/  IMAD.HI.U32 R22, R5, R26, RZ ;  /* 0x0000001a05167227 */ /* 0x000fe200078e00ff */
[C---:B------:R-:W-:Y:S02]  /*14e0*/  LOP3.LUT R69, R4.reuse, 0x4, RZ, 0xfc, !PT ;  /* 0x0000000404457812 */ /* 0x040fe400078efcff */
[----:B------:R-:W-:Y:S01]  /*14f0*/  LOP3.LUT R71, R4, 0x2, RZ, 0xfc, !PT ;  /* 0x0000000204477812 */ /* 0x000fe200078efcff */
[--C-:B------:R-:W-:Y:S01]  /*1500*/  @!P5 IMAD.IADD R21, R21, 0x1, -R3.reuse ;  /* 0x000000011515d824 */ /* 0x100fe200078e0a03 */
[----:B------:R-:W-:Y:S01]  /*1510*/  IABS R98, R69 ;  /* 0x0000004500627213 */ /* 0x000fe20000000000 */
[C---:B------:R-:W-:Y:S01]  /*1520*/  IMAD R24, R3.reuse, R24, R30 ;  /* 0x0000001803187224 */ /* 0x040fe200078e021e */
[----:B------:R-:W-:Y:S01]  /*1530*/  IABS R30, R33 ;  /* 0x00000021001e7213 */ /* 0x000fe20000000000 */
[--C-:B------:R-:W-:Y:S01]  /*1540*/  @!P3 IMAD.IADD R20, R20, 0x1, -R3.reuse ;  /* 0x000000011414b824 */ /* 0x100fe200078e0a03 */
[C---:B------:R-:W-:Y:S01]  /*1550*/  ISETP.GT.U32.AND P5, PT, R3.reuse, R21, PT ;  /* 0x000000150300720c */ /* 0x040fe20003fa4070 */
[----:B------:R-:W-:Y:S01]  /*1560*/  IMAD.MOV R22, RZ, RZ, -R22 ;  /* 0x000000ffff167224 */ /* 0x000fe200078e0a16 */
[----:B------:R-:W-:Y:S01]  /*1570*/  IABS R100, R71 ;  /* 0x0000004700647213 */ /* 0x000fe20000000000 */
[----:B------:R-:W-:Y:S01]  /*1580*/  @!P2 IMAD.MOV R20, RZ, RZ, -R20 ;  /* 0x000000ffff14a224 */ /* 0x000fe200078e0a14 */
[C---:B------:R-:W-:Y:S01]  /*1590*/  ISETP.GT.U32.AND P2, PT, R3.reuse, R24, PT ;  /* 0x000000180300720c */ /* 0x040fe20003f44070 */
[----:B------:R-:W-:Y:S01]  /*15a0*/  IMAD R22, R3, R22, R26 ;  /* 0x0000001603167224 */ /* 0x000fe200078e021a */
[----:B------:R-:W-:Y:S01]  /*15b0*/  IABS R26, R31 ;  /* 0x0000001f001a7213 */ /* 0x000fe20000000000 */
[--C-:B------:R-:W-:Y:S01]  /*15c0*/  @!P6 IMAD.IADD R18, R18, 0x1, -R3.reuse ;  /* 0x000000011212e824 */ /* 0x100fe200078e0a03 */
[----:B------:R-:W-:Y:S01]  /*15d0*/  ISETP.GE.AND P6, PT, R23, RZ, PT ;  /* 0x000000ff1700720c */ /* 0x000fe20003fc6270 */
[----:B------:R-:W-:Y:S01]  /*15e0*/  @!P1 IMAD.IADD R19, R19, 0x1, -R3 ;  /* 0x0000000113139824 */ /* 0x000fe200078e0a03 */
[----:B------:R-:W-:Y:S01]  /*15f0*/  ISETP.GT.U32.AND P1, PT, R3, R22, PT ;  /* 0x000000160300720c */ /* 0x000fe20003f24070 */
[----:B------:R-:W-:Y:S01]  /*1600*/  IMAD.HI.U32 R23, R5, R28, RZ ;  /* 0x0000001c05177227 */ /* 0x000fe200078e00ff */
[----:B------:R-:W-:-:S03]  /*1610*/  IABS R102, R4 ;  /* 0x0000000400667213 */ /* 0x000fc60000000000 */
[----:B------:R-:W-:Y:S01]  /*1620*/  @!P4 IMAD.MOV R18, RZ, RZ, -R18 ;  /* 0x000000ffff12c224 */ /* 0x000fe200078e0a12 */
[----:B------:R-:W-:Y:S01]  /*1630*/  ISETP.GE.AND P4, PT, R25, RZ, PT ;  /* 0x000000ff1900720c */ /* 0x000fe20003f86270 */
[----:B------:R-:W-:Y:S01]  /*1640*/  @!P5 IMAD.IADD R21, R21, 0x1, -R3 ;  /* 0x000000011515d824 */ /* 0x000fe200078e0a03 */
[----:B------:R-:W-:Y:S01]  /*1650*/  ISETP.GE.AND P5, PT, R29, RZ, PT ;  /* 0x000000ff1d00720c */ /* 0x000fe20003fa6270 */
[----:B------:R-:W-:Y:S01]  /*1660*/  IMAD.MOV R23, RZ, RZ, -R23 ;  /* 0x000000ffff177224 */ /* 0x000fe200078e0a17 */
[----:B------:R-:W-:Y:S01]  /*1670*/  LOP3.LUT R29, R4, 0x56, RZ, 0xfc, !PT ;  /* 0x00000056041d7812 */ /* 0x000fe200078efcff */
[----:B------:R-:W-:-:S04]  /*1680*/  IMAD.HI.U32 R25, R5, R26, RZ ;  /* 0x0000001a05197227 */ /* 0x000fc800078e00ff */
[C---:B------:R-:W-:Y:S01]  /*1690*/  IMAD R23, R3.reuse, R23, R28 ;  /* 0x0000001703177224 */ /* 0x040fe200078e021c */
[----:B------:R-:W-:Y:S01]  /*16a0*/  IABS R28, R29 ;  /* 0x0000001d001c7213 */ /* 0x000fe20000000000 */
[----:B------:R-:W-:Y:S02]  /*16b0*/  @!P2 IMAD.IADD R24, R24, 0x1, -R3 ;  /* 0x000000011818a824 */ /* 0x000fe400078e0a03 */
[----:B------:R-:W-:Y:S01]  /*16c0*/  IMAD.MOV R25, RZ, RZ, -R25 ;  /* 0x000000ffff197224 */ /* 0x000fe200078e0a19 */
[C---:B------:R-:W-:Y:S01]  /*16d0*/  ISETP.GT.U32.AND P3, PT, R3.reuse, R23, PT ;  /* 0x000000170300720c */ /* 0x040fe20003f64070 */
[----:B------:R-:W-:Y:S01]  /*16e0*/  @!P1 IMAD.IADD R22, R22, 0x1, -R3 ;  /* 0x0000000116169824 */ /* 0x000fe200078e0a03 */
[C---:B------:R-:W-:Y:S01]  /*16f0*/  ISETP.GT.U32.AND P2, PT, R3.reuse, R24, PT ;  /* 0x000000180300720c */ /* 0x040fe20003f44070 */
[----:B------:R-:W-:Y:S02]  /*1700*/  IMAD R25, R3, R25, R26 ;  /* 0x0000001903197224 */ /* 0x000fe400078e021a */
[----:B------:R-:W-:Y:S01]  /*1710*/  IMAD.HI.U32 R26, R5, R28, RZ ;  /* 0x0000001c051a7227 */ /* 0x000fe200078e00ff */
[----:B------:R-:W-:-:S03]  /*1720*/  ISETP.GT.U32.AND P1, PT, R3, R22, PT ;  /* 0x000000160300720c */ /* 0x000fc60003f24070 */
[----:B------:R-:W-:Y:S01]  /*1730*/  @!P6 IMAD.MOV R21, RZ, RZ, -R21 ;  /* 0x000000ffff15e224 */ /* 0x000fe200078e0a15 */
[----:B------:R-:W-:Y:S01]  /*1740*/  ISETP.GT.U32.AND P6, PT, R3, R25, PT ;  /* 0x000000190300720c */ /* 0x000fe20003fc4070 */
[----:B------:R-:W-:Y:S02]  /*1750*/  IMAD.MOV R26, RZ, RZ, -R26 ;  /* 0x000000ffff1a7224 */ /* 0x000fe400078e0a1a */
[----:B------:R-:W-:Y:S01]  /*1760*/  @!P0 IMAD.MOV R19, RZ, RZ, -R19 ;  /* 0x000000ffff138224 */ /* 0x000fe200078e0a13 */
[----:B------:R-:W-:Y:S01]  /*1770*/  ISETP.GE.AND P0, PT, R27, RZ, PT ;  /* 0x000000ff1b00720c */ /* 0x000fe20003f06270 */
[----:B------:R-:W-:Y:S02]  /*1780*/  IMAD R26, R3, R26, R28 ;  /* 0x0000001a031a7224 */ /* 0x000fe400078e021c */
[----:B------:R-:W-:-:S04]  /*1790*/  IMAD.HI.U32 R27, R5, R30, RZ ;  /* 0x0000001e051b7227 */ /* 0x000fc800078e00ff */
[----:B------:R-:W-:Y:S01]  /*17a0*/  @!P2 IMAD.IADD R24, R24, 0x1, -R3 ;  /* 0x000000011818a824 */ /* 0x000fe200078e0a03 */
[----:B------:R-:W-:Y:S01]  /*17b0*/  ISETP.GT.U32.AND P2, PT, R3, R26, PT ;  /* 0x0000001a0300720c */ /* 0x000fe20003f44070 */
[----:B------:R-:W-:Y:S02]  /*17c0*/  IMAD.MOV R27, RZ, RZ, -R27 ;  /* 0x000000ffff1b7224 */ /* 0x000fe400078e0a1b */
[--C-:B------:R-:W-:Y:S01]  /*17d0*/  @!P1 IMAD.IADD R22, R22, 0x1, -R3.reuse ;  /* 0x0000000116169824 */ /* 0x100fe200078e0a03 */
[----:B------:R-:W-:Y:S01]  /*17e0*/  ISETP.GE.AND P1, PT, R31, RZ, PT ;  /* 0x000000ff1f00720c */ /* 0x000fe20003f26270 */
[--C-:B------:R-:W-:Y:S01]  /*17f0*/  @!P6 IMAD.IADD R25, R25, 0x1, -R3.reuse ;  /* 0x000000011919e824 */ /* 0x100fe200078e0a03 */
[C---:B------:R-:W-:Y:S01]  /*1800*/  LOP3.LUT R31, R4.reuse, 0x52, RZ, 0xfc, !PT ;  /* 0x00000052041f7812 */ /* 0x040fe200078efcff */
[C---:B------:R-:W-:Y:S01]  /*1810*/  IMAD R27, R3.reuse, R27, R30 ;  /* 0x0000001b031b7224 */ /* 0x040fe200078e021e */
[----:B------:R-:W-:Y:S01]  /*1820*/  LOP3.LUT R30, R4, 0x4e, RZ, 0xfc, !PT ;  /* 0x0000004e041e7812 */ /* 0x000fe200078efcff */
[----:B------:R-:W-:Y:S01]  /*1830*/  @!P4 IMAD.MOV R22, RZ, RZ, -R22 ;  /* 0x000000ffff16c224 */ /* 0x000fe200078e0a16 */
[----:B------:R-:W-:Y:S01]  /*1840*/  IABS R32, R31 ;  /* 0x0000001f00207213 */ /* 0x000fe20000000000 */
[----:B------:R-:W-:Y:S01]  /*1850*/  @!P5 IMAD.MOV R24, RZ, RZ, -R24 ;  /* 0x000000ffff18d224 */ /* 0x000fe200078e0a18 */
[----:B------:R-:W-:Y:S01]  /*1860*/  ISETP.GT.U32.AND P4, PT, R3, R25, PT ;  /* 0x000000190300720c */ /* 0x000fe20003f84070 */
[--C-:B------:R-:W-:Y:S01]  /*1870*/  @!P3 IMAD.IADD R23, R23, 0x1, -R3.reuse ;  /* 0x000000011717b824 */ /* 0x100fe200078e0a03 */
[----:B------:R-:W-:Y:S01]  /*1880*/  ISETP.GT.U32.AND P5, PT, R3, R27, PT ;  /* 0x0000001b0300720c */ /* 0x000fe20003fa4070 */
[----:B------:R-:W-:Y:S01]  /*1890*/  @!P2 IMAD.IADD R26, R26, 0x1, -R3 ;  /* 0x000000011a1aa824 */ /* 0x000fe200078e0a03 */
[----:B------:R-:W-:Y:S01]  /*18a0*/  IABS R34, R30 ;  /* 0x0000001e00227213 */ /* 0x000fe20000000000 */
[----:B------:R-:W-:Y:S01]  /*18b0*/  IMAD.HI.U32 R28, R5, R32, RZ ;  /* 0x00000020051c7227 */ /* 0x000fe200078e00ff */
[----:B------:R-:W-:-:S02]  /*18c0*/  ISETP.GT.U32.AND P3, PT, R3, R23, PT ;  /* 0x000000170300720c */ /* 0x000fc40003f64070 */
[----:B------:R-:W-:Y:S01]  /*18d0*/  ISETP.GT.U32.AND P2, PT, R3, R26, PT ;  /* 0x0000001a0300720c */ /* 0x000fe20003f44070 */
[----:B------:R-:W-:Y:S01]  /*18e0*/  IMAD.MOV R28, RZ, RZ, -R28 ;  /* 0x000000ffff1c7224 */ /* 0x000fe200078e0a1c */
[----:B------:R-:W-:-:S03]  /*18f0*/  ISETP.GE.AND P6, PT, R33, RZ, PT ;  /* 0x000000ff2100720c */ /* 0x000fc60003fc6270 */
[--C-:B------:R-:W-:Y:S02]  /*1900*/  @!P4 IMAD.IADD R25, R25, 0x1, -R3.reuse ;  /* 0x000000011919c824 */ /* 0x100fe400078e0a03 */
[----:B------:R-:W-:Y:S02]  /*1910*/  IMAD R28, R3, R28, R32 ;  /* 0x0000001c031c7224 */ /* 0x000fe400078e0220 */
[----:B------:R-:W-:Y:S02]  /*1920*/  @!P5 IMAD.IADD R27, R27, 0x1, -R3 ;  /* 0x000000011b1bd824 */ /* 0x000fe400078e0a03 */
[----:B------:R-:W-:Y:S01]  /*1930*/  @!P1 IMAD.MOV R25, RZ, RZ, -R25 ;  /* 0x000000ffff199224 */ /* 0x000fe200078e0a19 */
[----:B------:R-:W-:Y:S01]  /*1940*/  ISETP.GT.U32.AND P1, PT, R3, R28, PT ;  /* 0x0000001c0300720c */ /* 0x000fe20003f24070 */
[--C-:B------:R-:W-:Y:S01]  /*1950*/  @!P3 IMAD.IADD R23, R23, 0x1, -R3.reuse ;  /* 0x000000011717b824 */ /* 0x100fe200078e0a03 */
[----:B------:R-:W-:Y:S01]  /*1960*/  ISETP.GT.U32.AND P5, PT, R3, R27, PT ;  /* 0x0000001b0300720c */ /* 0x000fe20003fa4070 */
[----:B------:R-:W-:Y:S01]  /*1970*/  @!P2 IMAD.IADD R26, R26, 0x1, -R3 ;  /* 0x000000011a1aa824 */ /* 0x000fe200078e0a03 */
[----:B------:R-:W-:Y:S01]  /*1980*/  ISETP.GE.AND P3, PT, R29, RZ, PT ;  /* 0x000000ff1d00720c */ /* 0x000fe20003f66270 */
[----:B------:R-:W-:Y:S01]  /*1990*/  @!P0 IMAD.MOV R23, RZ, RZ, -R23 ;  /* 0x000000ffff178224 */ /* 0x000fe200078e0a17 */
[----:B------:R-:W-:Y:S01]  /*19a0*/  ISETP.GE.AND P2, PT, R30, RZ, PT ;  /* 0x000000ff1e00720c */ /* 0x000fe20003f46270 */
[----:B------:R-:W-:Y:S01]  /*19b0*/  IMAD.HI.U32 R30, R5, R34, RZ ;  /* 0x00000022051e7227 */ /* 0x000fe200078e00ff */
[----:B------:R-:W-:-:S02]  /*19c0*/  LOP3.LUT R29, R4, 0x50, RZ, 0xfc, !PT ;  /* 0x00000050041d7812 */ /* 0x000fc400078efcff */
[----:B------:R-:W-:Y:S01]  /*19d0*/  ISETP.GE.AND P0, PT, R31, RZ, PT ;  /* 0x000000ff1f00720c */ /* 0x000fe20003f06270 */
[----:B------:R-:W-:Y:S01]  /*19e0*/  IMAD.MOV R30, RZ, RZ, -R30 ;  /* 0x000000ffff1e7224 */ /* 0x000fe200078e0a1e */
[----:B------:R-:W-:Y:S01]  /*19f0*/  ISETP.GE.AND P4, PT, R29, RZ, PT ;  /* 0x000000ff1d00720c */ /* 0x000fe20003f86270 */
[--C-:B------:R-:W-:Y:S01]  /*1a00*/  @!P1 IMAD.IADD R28, R28, 0x1, -R3.reuse ;  /* 0x000000011c1c9824 */ /* 0x100fe200078e0a03 */
[----:B------:R-:W-:Y:S01]  /*1a10*/  IABS R29, R29 ;  /* 0x0000001d001d7213 */ /* 0x000fe20000000000 */
[----:B------:R-:W-:Y:S01]  /*1a20*/  @!P5 IMAD.IADD R27, R27, 0x1, -R3 ;  /* 0x000000011b1bd824 */ /* 0x000fe200078e0a03 */
[----:B------:R-:W-:Y:S01]  /*1a30*/  LOP3.LUT R31, R4, 0x4c, RZ, 0xfc, !PT ;  /* 0x0000004c041f7812 */ /* 0x000fe200078efcff */
[C---:B------:R-:W-:Y:S01]  /*1a40*/  IMAD R30, R3.reuse, R30, R34 ;  /* 0x0000001e031e7224 */ /* 0x040fe200078e0222 */
[----:B------:R-:W-:Y:S01]  /*1a50*/  ISETP.GT.U32.AND P1, PT, R3, R28, PT ;  /* 0x0000001c0300720c */ /* 0x000fe20003f24070 */
[----:B------:R-:W-:Y:S01]  /*1a60*/  IMAD.MOV.U32 R32, RZ, RZ, R29 ;  /* 0x000000ffff207224 */ /* 0x000fe200078e001d */
[----:B------:R-:W-:Y:S01]  /*1a70*/  IABS R36, R31 ;  /* 0x0000001f00247213 */ /* 0x000fe20000000000 */
[----:B------:R-:W-:Y:S01]  /*1a80*/  @!P3 IMAD.MOV R26, RZ, RZ, -R26 ;  /* 0x000000ffff1ab224 */ /* 0x000fe200078e0a1a */
[----:B------:R-:W-:Y:S01]  /*1a90*/  ISETP.GE.AND P3, PT, R31, RZ, PT ;  /* 0x000000ff1f00720c */ /* 0x000fe20003f66270 */
[----:B------:R-:W-:Y:S01]  /*1aa0*/  @!P6 IMAD.MOV R27, RZ, RZ, -R27 ;  /* 0x000000ffff1be224 */ /* 0x000fe200078e0a1b */
[----:B------:R-:W-:Y:S01]  /*1ab0*/  ISETP.GT.U32.AND P6, PT, R3, R30, PT ;  /* 0x0000001e0300720c */ /* 0x000fe20003fc4070 */
[----:B------:R-:W-:Y:S01]  /*1ac0*/  IMAD.HI.U32 R29, R5, R32, RZ ;  /* 0x00000020051d7227 */ /* 0x000fe200078e00ff */
[----:B------:R-:W-:-:S03]  /*1ad0*/  IABS R34, R35 ;  /* 0x0000002300227213 */ /* 0x000fc60000000000 */
[----:B------:R-:W-:-:S04]  /*1ae0*/  IMAD.HI.U32 R31, R5, R36, RZ ;  /* 0x00000024051f7227 */ /* 0x000fc800078e00ff */
[----:B------:R-:W-:Y:S02]  /*1af0*/  IMAD.MOV R29, RZ, RZ, -R29 ;  /* 0x000000ffff1d7224 */ /* 0x000fe400078e0a1d */
[----:B------:R-:W-:Y:S02]  /*1b00*/  IMAD.MOV R31, RZ, RZ, -R31 ;  /* 0x000000ffff1f7224 */ /* 0x000fe400078e0a1f */
[C---:B------:R-:W-:Y:S02]  /*1b10*/  IMAD R29, R3.reuse, R29, R32 ;  /* 0x0000001d031d7224 */ /* 0x040fe400078e0220 */
[C---:B------:R-:W-:Y:S01]  /*1b20*/  IMAD R31, R3.reuse, R31, R36 ;  /* 0x0000001f031f7224 */ /* 0x040fe200078e0224 */
[----:B------:R-:W-:Y:S01]  /*1b30*/  IABS R36, R37 ;  /* 0x0000002500247213 */ /* 0x000fe20000000000 */
[--C-:B------:R-:W-:Y:S01]  /*1b40*/  @!P1 IMAD.IADD R28, R28, 0x1, -R3.reuse ;  /* 0x000000011c1c9824 */ /* 0x100fe200078e0a03 */
[C---:B------:R-:W-:Y:S01]  /*1b50*/  ISETP.GT.U32.AND P5, PT, R3.reuse, R29, PT ;  /* 0x0000001d0300720c */ /* 0x040fe20003fa4070 */
[----:B------:R-:W-:Y:S01]  /*1b60*/  @!P6 IMAD.IADD R30, R30, 0x1, -R3 ;  /* 0x000000011e1ee824 */ /* 0x000fe200078e0a03 */
[----:B------:R-:W-:Y:S01]  /*1b70*/  ISETP.GT.U32.AND P1, PT, R3, R31, PT ;  /* 0x0000001f0300720c */ /* 0x000fe20003f24070 */
[----:B------:R-:W-:-:S03]  /*1b80*/  IMAD.HI.U32 R32, R5, R34, RZ ;  /* 0x0000002205207227 */ /* 0x000fc600078e00ff */
[----:B------:R-:W-:Y:S01]  /*1b90*/  ISETP.GT.U32.AND P6, PT, R3, R30, PT ;  /* 0x0000001e0300720c */ /* 0x000fe20003fc4070 */
[----:B------:R-:W-:Y:S02]  /*1ba0*/  IMAD.MOV R32, RZ, RZ, -R32 ;  /* 0x000000ffff207224 */ /* 0x000fe400078e0a20 */
[----:B------:R-:W-:-:S04]  /*1bb0*/  IMAD.HI.U32 R33, R5, R36, RZ ;  /* 0x0000002405217227 */ /* 0x000fc800078e00ff */
[--C-:B------:R-:W-:Y:S02]  /*1bc0*/  @!P5 IMAD.IADD R29, R29, 0x1, -R3.reuse ;  /* 0x000000011d1dd824 */ /* 0x100fe400078e0a03 */
[--C-:B------:R-:W-:Y:S02]  /*1bd0*/  @!P1 IMAD.IADD R31, R31, 0x1, -R3.reuse ;  /* 0x000000011f1f9824 */ /* 0x100fe400078e0a03 */
[C---:B------:R-:W-:Y:S01]  /*1be0*/  IMAD R32, R3.reuse, R32, R34 ;  /* 0x0000002003207224 */ /* 0x040fe200078e0222 */
[C---:B------:R-:W-:Y:S01]  /*1bf0*/  ISETP.GT.U32.AND P5, PT, R3.reuse, R29, PT ;  /* 0x0000001d0300720c */ /* 0x040fe20003fa4070 */
[----:B------:R-:W-:Y:S01]  /*1c00*/  @!P6 IMAD.IADD R30, R30, 0x1, -R3 ;  /* 0x000000011e1ee824 */ /* 0x000fe200078e0a03 */
[C---:B------:R-:W-:Y:S01]  /*1c10*/  ISETP.GT.U32.AND P1, PT, R3.reuse, R31, PT ;  /* 0x0000001f0300720c */ /* 0x040fe20003f24070 */
[----:B------:R-:W-:Y:S01]  /*1c20*/  @!P0 IMAD.MOV R28, RZ, RZ, -R28 ;  /* 0x000000ffff1c8224 */ /* 0x000fe200078e0a1c */
[----:B------:R-:W-:Y:S01]  /*1c30*/  ISETP.GT.U32.AND P6, PT, R3, R32, PT ;  /* 0x000000200300720c */ /* 0x000fe20003fc4070 */
[----:B------:R-:W-:Y:S01]  /*1c40*/  IMAD.MOV R33, RZ, RZ, -R33 ;  /* 0x000000ffff217224 */ /* 0x000fe200078e0a21 */
[----:B------:R-:W-:Y:S01]  /*1c50*/  ISETP.GE.AND P0, PT, R35, RZ, PT ;  /* 0x000000ff2300720c */ /* 0x000fe20003f06270 */
[----:B------:R-:W-:Y:S01]  /*1c60*/  @!P2 IMAD.MOV R30, RZ, RZ, -R30 ;  /* 0x000000ffff1ea224 */ /* 0x000fe200078e0a1e */
[----:B------:R-:W-:Y:S01]  /*1c70*/  LOP3.LUT R35, R4, 0x44, RZ, 0xfc, !PT ;  /* 0x0000004404237812 */ /* 0x000fe200078efcff */
[----:B------:R-:W-:Y:S01]  /*1c80*/  IMAD R34, R3, R33, R36 ;  /* 0x0000002103227224 */ /* 0x000fe200078e0224 */
[----:B------:R-:W-:Y:S01]  /*1c90*/  ISETP.GE.AND P2, PT, R39, RZ, PT ;  /* 0x000000ff2700720c */ /* 0x000fe20003f46270 */
[----:B------:R-:W-:Y:S01]  /*1ca0*/  IMAD.HI.U32 R33, R5, R38, RZ ;  /* 0x0000002605217227 */ /* 0x000fe200078e00ff */
[----:B------:R-:W-:-:S02]  /*1cb0*/  IABS R36, R35 ;  /* 0x0000002300247213 */ /* 0x000fc40000000000 */
[C---:B------:R-:W-:Y:S01]  /*1cc0*/  LOP3.LUT R39, R4.reuse, 0x40, RZ, 0xfc, !PT ;  /* 0x0000004004277812 */ /* 0x040fe200078efcff */
[--C-:B------:R-:W-:Y:S01]  /*1cd0*/  @!P5 IMAD.IADD R29, R29, 0x1, -R3.reuse ;  /* 0x000000011d1dd824 */ /* 0x100fe200078e0a03 */
[----:B------:R-:W-:Y:S01]  /*1ce0*/  ISETP.GE.AND P5, PT, R37, RZ, PT ;  /* 0x000000ff2500720c */ /* 0x000fe20003fa6270 */
[--C-:B------:R-:W-:Y:S01]  /*1cf0*/  @!P1 IMAD.IADD R31, R31, 0x1, -R3.reuse ;  /* 0x000000011f1f9824 */ /* 0x100fe200078e0a03 */
[----:B------:R-:W-:Y:S01]  /*1d00*/  LOP3.LUT R37, R4, 0x42, RZ, 0xfc, !PT ;  /* 0x0000004204257812 */ /* 0x000fe200078efcff */
[----:B------:R-:W-:Y:S01]  /*1d10*/  @!P6 IMAD.IADD R32, R32, 0x1, -R3 ;  /* 0x000000012020e824 */ /* 0x000fe200078e0a03 */
[----:B------:R-:W-:Y:S01]  /*1d20*/  ISETP.GE.AND P6, PT, R35, RZ, PT ;  /* 0x000000ff2300720c */ /* 0x000fe20003fc6270 */
[----:B------:R-:W-:Y:S01]  /*1d30*/  @!P4 IMAD.MOV R29, RZ, RZ, -R29 ;  /* 0x000000ffff1dc224 */ /* 0x000fe200078e0a1d */
[C---:B------:R-:W-:Y:S01]  /*1d40*/  ISETP.GT.U32.AND P4, PT, R3.reuse, R34, PT ;  /* 0x000000220300720c */ /* 0x040fe20003f84070 */
[----:B------:R-:W-:Y:S01]  /*1d50*/  @!P3 IMAD.MOV R31, RZ, RZ, -R31 ;  /* 0x000000ffff1fb224 */ /* 0x000fe200078e0a1f */
[----:B------:R-:W-:Y:S01]  /*1d60*/  ISETP.GT.U32.AND P3, PT, R3, R32, PT ;  /* 0x000000200300720c */ /* 0x000fe20003f64070 */
[----:B------:R-:W-:Y:S01]  /*1d70*/  IMAD.HI.U32 R35, R5, R36, RZ ;  /* 0x0000002405237227 */ /* 0x000fe200078e00ff */
[----:B------:R-:W-:-:S02]  /*1d80*/  IABS R42, R39 ;  /* 0x00000027002a7213 */ /* 0x000fc40000000000 */
[----:B------:R-:W-:Y:S01]  /*1d90*/  IABS R40, R37 ;  /* 0x0000002500287213 */ /* 0x000fe20000000000 */
[----:B------:R-:W-:Y:S02]  /*1da0*/  IMAD.MOV R35, RZ, RZ, -R35 ;  /* 0x000000ffff237224 */ /* 0x000fe400078e0a23 */
[----:B------:R-:W-:Y:S02]  /*1db0*/  IMAD.MOV R33, RZ, RZ, -R33 ;  /* 0x000000ffff217224 */ /* 0x000fe400078e0a21 */
[C---:B------:R-:W-:Y:S02]  /*1dc0*/  IMAD R35, R3.reuse, R35, R36 ;  /* 0x0000002303237224 */ /* 0x040fe400078e0224 */
[--C-:B------:R-:W-:Y:S02]  /*1dd0*/  @!P4 IMAD.IADD R34, R34, 0x1, -R3.reuse ;  /* 0x000000012222c824 */ /* 0x100fe400078e0a03 */
[----:B------:R-:W-:Y:S01]  /*1de0*/  @!P3 IMAD.IADD R32, R32, 0x1, -R3 ;  /* 0x000000012020b824 */ /* 0x000fe200078e0a03 */
[C---:B------:R-:W-:Y:S01]  /*1df0*/  ISETP.GT.U32.AND P3, PT, R3.reuse, R35, PT ;  /* 0x000000230300720c */ /* 0x040fe20003f64070 */
[C---:B------:R-:W-:Y:S01]  /*1e00*/  IMAD R33, R3.reuse, R33, R38 ;  /* 0x0000002103217224 */ /* 0x040fe200078e0226 */
[----:B------:R-:W-:Y:S01]  /*1e10*/  ISETP.GT.U32.AND P4, PT, R3, R34, PT ;  /* 0x000000220300720c */ /* 0x000fe20003f84070 */
[----:B------:R-:W-:-:S02]  /*1e20*/  @!P0 IMAD.MOV R32, RZ, RZ, -R32 ;  /* 0x000000ffff208224 */ /* 0x000fc400078e0a20 */
[----:B------:R-:W-:Y:S01]  /*1e30*/  IMAD.HI.U32 R38, R5, R44, RZ ;  /* 0x0000002c05267227 */ /* 0x000fe200078e00ff */
[----:B------:R-:W-:-:S03]  /*1e40*/  ISETP.GT.U32.AND P1, PT, R3, R33, PT ;  /* 0x000000210300720c */ /* 0x000fc60003f24070 */
[----:B------:R-:W-:Y:S02]  /*1e50*/  IMAD.MOV R38, RZ, RZ, -R38 ;  /* 0x000000ffff267224 */ /* 0x000fe400078e0a26 */
[----:B------:R-:W-:-:S04]  /*1e60*/  IMAD.HI.U32 R36, R5, R40, RZ ;  /* 0x0000002805247227 */ /* 0x000fc800078e00ff */
[--C-:B------:R-:W-:Y:S01]  /*1e70*/  @!P3 IMAD.IADD R35, R35, 0x1, -R3.reuse ;  /* 0x000000012323b824 */ /* 0x100fe200078e0a03 */
[----:B------:R-:W-:Y:S01]  /*1e80*/  ISETP.GE.AND P3, PT, R43, RZ, PT ;  /* 0x000000ff2b00720c */ /* 0x000fe20003f66270 */
[----:B------:R-:W-:Y:S01]  /*1e90*/  @!P4 IMAD.IADD R34, R34, 0x1, -R3 ;  /* 0x000000012222c824 */ /* 0x000fe200078e0a03 */
[----:B------:R-:W-:Y:S01]  /*1ea0*/  ISETP.GE.AND P4, PT, R37, RZ, PT ;  /* 0x000000ff2500720c */ /* 0x000fe20003f86270 */
[----:B------:R-:W-:Y:S01]  /*1eb0*/  IMAD.HI.U32 R37, R5, R42, RZ ;  /* 0x0000002a05257227 */ /* 0x000fe200078e00ff */
[----:B------:R-:W-:-:S03]  /*1ec0*/  ISETP.GT.U32.AND P0, PT, R3, R35, PT ;  /* 0x000000230300720c */ /* 0x000fc60003f04070 */
[----:B------:R-:W-:Y:S02]  /*1ed0*/  @!P1 IMAD.IADD R33, R33, 0x1, -R3 ;  /* 0x0000000121219824 */ /* 0x000fe400078e0a03 */
[----:B------:R-:W-:Y:S02]  /*1ee0*/  IMAD.MOV R37, RZ, RZ, -R37 ;  /* 0x000000ffff257224 */ /* 0x000fe400078e0a25 */
[C---:B------:R-:W-:Y:S01]  /*1ef0*/  IMAD R38, R3.reuse, R38, R44 ;  /* 0x0000002603267224 */ /* 0x040fe200078e022c */
[C---:B------:R-:W-:Y:S01]  /*1f00*/  ISETP.GT.U32.AND P1, PT, R3.reuse, R33, PT ;  /* 0x000000210300720c */ /* 0x040fe20003f24070 */
[----:B------:R-:W-:Y:S02]  /*1f10*/  IMAD R37, R3, R37, R42 ;  /* 0x0000002503257224 */ /* 0x000fe400078e022a */
[----:B------:R-:W-:Y:S02]  /*1f20*/  IMAD.MOV R36, RZ, RZ, -R36 ;  /* 0x000000ffff247224 */ /* 0x000fe400078e0a24 */
[----:B------:R-:W-:Y:S01]  /*1f30*/  @!P0 IMAD.IADD R35, R35, 0x1, -R3 ;  /* 0x0000000123238824 */ /* 0x000fe200078e0a03 */
[C---:B------:R-:W-:Y:S01]  /*1f40*/  ISETP.GT.U32.AND P0, PT, R3.reuse, R37, PT ;  /* 0x000000250300720c */ /* 0x040fe20003f04070 */
[----:B------:R-:W-:-:S02]  /*1f50*/  IMAD R36, R3, R36, R40 ;  /* 0x0000002403247224 */ /* 0x000fc400078e0228 */
[----:B------:R-:W-:Y:S01]  /*1f60*/  @!P6 IMAD.MOV R35, RZ, RZ, -R35 ;  /* 0x000000ffff23e224 */ /* 0x000fe200078e0a23 */
[C---:B------:R-:W-:Y:S01]  /*1f70*/  ISETP.GT.U32.AND P6, PT, R3.reuse, R38, PT ;  /* 0x000000260300720c */ /* 0x040fe20003fc4070 */
[----:B------:R-:W-:Y:S01]  /*1f80*/  @!P5 IMAD.MOV R34, RZ, RZ, -R34 ;  /* 0x000000ffff22d224 */ /* 0x000fe200078e0a22 */
[----:B------:R-:W-:Y:S01]  /*1f90*/  ISETP.GT.U32.AND P5, PT, R3, R36, PT ;  /* 0x000000240300720c */ /* 0x000fe20003fa4070 */
[----:B------:R-:W-:Y:S01]  /*1fa0*/  @!P1 IMAD.IADD R33, R33, 0x1, -R3 ;  /* 0x0000000121219824 */ /* 0x000fe200078e0a03 */
[----:B------:R-:W-:Y:S01]  /*1fb0*/  ISETP.GE.AND P1, PT, R39, RZ, PT ;  /* 0x000000ff2700720c */ /* 0x000fe20003f26270 */
[----:B------:R-:W-:Y:S01]  /*1fc0*/  IMAD.HI.U32 R40, R5, R46, RZ ;  /* 0x0000002e05287227 */ /* 0x000fe200078e00ff */
[----:B------:R-:W-:-:S03]  /*1fd0*/  LOP3.LUT R39, R4, 0x3c, RZ, 0xfc, !PT ;  /* 0x0000003c04277812 */ /* 0x000fc600078efcff */
[----:B------:R-:W-:Y:S01]  /*1fe0*/  @!P0 IMAD.IADD R37, R37, 0x1, -R3 ;  /* 0x0000000125258824 */ /* 0x000fe200078e0a03 */
[----:B------:R-:W-:Y:S01]  /*1ff0*/  IABS R44, R39 ;  /* 0x00000027002c7213 */ /* 0x000fe20000000000 */
[----:B------:R-:W-:Y:S01]  /*2000*/  @!P2 IMAD.MOV R33, RZ, RZ, -R33 ;  /* 0x000000ffff21a224 */ /* 0x000fe200078e0a21 */
[----:B------:R-:W-:Y:S01]  /*2010*/  ISETP.GE.AND P2, PT, R39, RZ, PT ;  /* 0x000000ff2700720c */ /* 0x000fe20003f46270 */
[----:B------:R-:W-:Y:S01]  /*2020*/  IMAD.MOV R40, RZ, RZ, -R40 ;  /* 0x000000ffff287224 */ /* 0x000fe200078e0a28 */
[----:B------:R-:W-:Y:S01]  /*2030*/  ISETP.GT.U32.AND P0, PT, R3, R37, PT ;  /* 0x000000250300720c */ /* 0x000fe20003f04070 */
[----:B------:R-:W-:-:S04]  /*2040*/  IMAD.HI.U32 R39, R5, R44, RZ ;  /* 0x0000002c05277227 */ /* 0x000fc800078e00ff */
[----:B------:R-:W-:Y:S02]  /*2050*/  IMAD.MOV R39, RZ, RZ, -R39 ;  /* 0x000000ffff277224 */ /* 0x000fe400078e0a27 */
[C---:B------:R-:W-:Y:S01]  /*2060*/  IMAD R40, R3.reuse, R40, R46 ;  /* 0x0000002803287224 */ /* 0x040fe200078e022e */
[----:B------:R-:W-:Y:S01]  /*2070*/  IABS R46, R51 ;  /* 0x00000033002e7213 */ /* 0x000fe20000000000 */
[C---:B------:R-:W-:Y:S02]  /*2080*/  IMAD R39, R3.reuse, R39, R44 ;  /* 0x0000002703277224 */ /* 0x040fe400078e022c */
[--C-:B------:R-:W-:Y:S01]  /*2090*/  @!P6 IMAD.IADD R38, R38, 0x1, -R3.reuse ;  /* 0x000000012626e824 */ /* 0x100fe200078e0a03 */
[----:B------:R-:W-:Y:S01]  /*20a0*/  ISETP.GT.U32.AND P6, PT, R3, R40, PT ;  /* 0x000000280300720c */ /* 0x000fe20003fc4070 */
[--C-:B------:R-:W-:Y:S01]  /*20b0*/  @!P0 IMAD.IADD R37, R37, 0x1, -R3.reuse ;  /* 0x0000000125258824 */ /* 0x100fe200078e0a03 */
[----:B------:R-:W-:Y:S01]  /*20c0*/  ISETP.GT.U32.AND P0, PT, R3, R39, PT ;  /* 0x000000270300720c */ /* 0x000fe20003f04070 */
[----:B------:R-:W-:-:S02]  /*20d0*/  @!P5 IMAD.IADD R36, R36, 0x1, -R3 ;  /* 0x000000012424d824 */ /* 0x000fc400078e0a03 */
[----:B------:R-:W-:-:S03]  /*20e0*/  IMAD.HI.U32 R43, R5, R50, RZ ;  /* 0x00000032052b7227 */ /* 0x000fc600078e00ff */
[----:B------:R-:W-:Y:S01]  /*20f0*/  ISETP.GT.U32.AND P5, PT, R3, R36, PT ;  /* 0x000000240300720c */ /* 0x000fe20003fa4070 */
[----:B------:R-:W-:-:S04]  /*2100*/  IMAD.HI.U32 R42, R5, R48, RZ ;  /* 0x00000030052a7227 */ /* 0x000fc800078e00ff */
[----:B------:R-:W-:Y:S02]  /*2110*/  IMAD.MOV R43, RZ, RZ, -R43 ;  /* 0x000000ffff2b7224 */ /* 0x000fe400078e0a2b */
[--C-:B------:R-:W-:Y:S01]  /*2120*/  @!P0 IMAD.IADD R39, R39, 0x1, -R3.reuse ;  /* 0x0000000127278824 */ /* 0x100fe200078e0a03 */
[C---:B------:R-:W-:Y:S01]  /*2130*/  ISETP.GT.U32.AND P0, PT, R3.reuse, R38, PT ;  /* 0x000000260300720c */ /* 0x040fe20003f04070 */
[----:B------:R-:W-:Y:S02]  /*2140*/  IMAD.MOV R42, RZ, RZ, -R42 ;  /* 0x000000ffff2a7224 */ /* 0x000fe400078e0a2a */
[----:B------:R-:W-:Y:S01]  /*2150*/  @!P6 IMAD.IADD R40, R40, 0x1, -R3 ;  /* 0x000000012828e824 */ /* 0x000fe200078e0a03 */
[C---:B------:R-:W-:Y:S01]  /*2160*/  ISETP.GT.U32.AND P6, PT, R3.reuse, R39, PT ;  /* 0x000000270300720c */ /* 0x040fe20003fc4070 */
[C---:B------:R-:W-:Y:S01]  /*2170*/  IMAD R44, R3.reuse, R43, R50 ;  /* 0x0000002b032c7224 */ /* 0x040fe200078e0232 */
[----:B------:R-:W-:Y:S01]  /*2180*/  IABS R50, R55 ;  /* 0x0000003700327213 */ /* 0x000fe20000000000 */
[----:B------:R-:W-:Y:S01]  /*2190*/  IMAD R42, R3, R42, R48 ;  /* 0x0000002a032a7224 */ /* 0x000fe200078e0230 */
[----:B------:R-:W-:Y:S01]  /*21a0*/  IABS R48, R53 ;  /* 0x0000003500307213 */ /* 0x000fe20000000000 */
[----:B------:R-:W-:-:S04]  /*21b0*/  IMAD.HI.U32 R43, R5, R46, RZ ;  /* 0x0000002e052b7227 */ /* 0x000fc800078e00ff */
[----:B------:R-:W-:Y:S01]  /*21c0*/  @!P5 IMAD.IADD R36, R36, 0x1, -R3 ;  /* 0x000000012424d824 */ /* 0x000fe200078e0a03 */
[----:B------:R-:W-:Y:S01]  /*21d0*/  ISETP.GE.AND P5, PT, R45, RZ, PT ;  /* 0x000000ff2d00720c */ /* 0x000fe20003fa6270 */
[----:B------:R-:W-:Y:S02]  /*21e0*/  IMAD.MOV R43, RZ, RZ, -R43 ;  /* 0x000000ffff2b7224 */ /* 0x000fe400078e0a2b */
[----:B------:R-:W-:Y:S01]  /*21f0*/  @!P1 IMAD.MOV R37, RZ, RZ, -R37 ;  /* 0x000000ffff259224 */ /* 0x000fe200078e0a25 */
[----:B------:R-:W-:Y:S01]  /*2200*/  ISETP.GT.U32.AND P1, PT, R3, R42, PT ;  /* 0x0000002a0300720c */ /* 0x000fe20003f24070 */
[----:B------:R-:W-:-:S04]  /*2210*/  IMAD.HI.U32 R45, R5, R48, RZ ;  /* 0x00000030052d7227 */ /* 0x000fc800078e00ff */
[C---:B------:R-:W-:Y:S02]  /*2220*/  IMAD R46, R3.reuse, R43, R46 ;  /* 0x0000002b032e7224 */ /* 0x040fe400078e022e */
[----:B------:R-:W-:Y:S02]  /*2230*/  IMAD.MOV R45, RZ, RZ, -R45 ;  /* 0x000000ffff2d7224 */ /* 0x000fe400078e0a2d */
[----:B------:R-:W-:Y:S01]  /*2240*/  @!P4 IMAD.MOV R36, RZ, RZ, -R36 ;  /* 0x000000ffff24c224 */ /* 0x000fe200078e0a24 */
[----:B------:R-:W-:Y:S01]  /*2250*/  ISETP.GT.U32.AND P4, PT, R3, R40, PT ;  /* 0x000000280300720c */ /* 0x000fe20003f84070 */
[--C-:B------:R-:W-:Y:S01]  /*2260*/  @!P6 IMAD.IADD R39, R39, 0x1, -R3.reuse ;  /* 0x000000012727e824 */ /* 0x100fe200078e0a03 */
[C---:B------:R-:W-:Y:S01]  /*2270*/  ISETP.GT.U32.AND P6, PT, R3.reuse, R46, PT ;  /* 0x0000002e0300720c */ /* 0x040fe20003fc4070 */
[----:B------:R-:W-:Y:S01]  /*2280*/  @!P0 IMAD.IADD R38, R38, 0x1, -R3 ;  /* 0x0000000126268824 */ /* 0x000fe200078e0a03 */
[C---:B------:R-:W-:Y:S01]  /*2290*/  ISETP.GT.U32.AND P0, PT, R3.reuse, R44, PT ;  /* 0x0000002c0300720c */ /* 0x040fe20003f04070 */
[----:B------:R-:W-:-:S02]  /*22a0*/  IMAD R48, R3, R45, R48 ;  /* 0x0000002d03307224 */ /* 0x000fc400078e0230 */
[----:B------:R-:W-:Y:S02]  /*22b0*/  @!P1 IMAD.IADD R42, R42, 0x1, -R3 ;  /* 0x000000012a2a9824 */ /* 0x000fe400078e0a03 */
[----:B------:R-:W-:Y:S01]  /*22c0*/  IMAD.HI.U32 R43, R5, R50, RZ ;  /* 0x00000032052b7227 */ /* 0x000fe200078e00ff */
[----:B------:R-:W-:-:S03]  /*22d0*/  ISETP.GT.U32.AND P1, PT, R3, R48, PT ;  /* 0x000000300300720c */ /* 0x000fc60003f24070 */
[--C-:B------:R-:W-:Y:S01]  /*22e0*/  @!P4 IMAD.IADD R40, R40, 0x1, -R3.reuse ;  /* 0x000000012828c824 */ /* 0x100fe200078e0a03 */
[----:B------:R-:W-:Y:S01]  /*22f0*/  ISETP.GE.AND P4, PT, R47, RZ, PT ;  /* 0x000000ff2f00720c */ /* 0x000fe20003f86270 */
[--C-:B------:R-:W-:Y:S01]  /*2300*/  @!P6 IMAD.IADD R46, R46, 0x1, -R3.reuse ;  /* 0x000000012e2ee824 */ /* 0x100fe200078e0a03 */
[----:B------:R-:W-:Y:S01]  /*2310*/  ISETP.GT.U32.AND P6, PT, R3, R42, PT ;  /* 0x0000002a0300720c */ /* 0x000fe20003fc4070 */
[----:B------:R-:W-:Y:S01]  /*2320*/  @!P0 IMAD.IADD R44, R44, 0x1, -R3 ;  /* 0x000000012c2c8824 */ /* 0x000fe200078e0a03 */
[C---:B------:R-:W-:Y:S01]  /*2330*/  LOP3.LUT R47, R4.reuse, 0x2c, RZ, 0xfc, !PT ;  /* 0x0000002c042f7812 */ /* 0x040fe200078efcff */
[----:B------:R-:W-:Y:S01]  /*2340*/  IMAD.HI.U32 R45, R5, R52, RZ ;  /* 0x00000034052d7227 */ /* 0x000fe200078e00ff */
[----:B------:R-:W-:Y:S02]  /*2350*/  ISETP.GE.AND P0, PT, R49, RZ, PT ;  /* 0x000000ff3100720c */ /* 0x000fe40003f06270 */
[----:B------:R-:W-:Y:S01]  /*2360*/  IABS R58, R47 ;  /* 0x0000002f003a7213 */ /* 0x000fe20000000000 */
[----:B------:R-:W-:Y:S01]  /*2370*/  IMAD.MOV R43, RZ, RZ, -R43 ;  /* 0x000000ffff2b7224 */ /* 0x000fe200078e0a2b */
[----:B------:R-:W-:Y:S01]  /*2380*/  LOP3.LUT R49, R4, 0x2a, RZ, 0xfc, !PT ;  /* 0x0000002a04317812 */ /* 0x000fe200078efcff */
[----:B------:R-:W-:Y:S01]  /*2390*/  @!P1 IMAD.IADD R48, R48, 0x1, -R3 ;  /* 0x0000000130309824 */ /* 0x000fe200078e0a03 */
[C---:B------:R-:W-:Y:S01]  /*23a0*/  ISETP.GT.U32.AND P1, PT, R3.reuse, R44, PT ;  /* 0x0000002c0300720c */ /* 0x040fe20003f24070 */
[----:B------:R-:W-:Y:S01]  /*23b0*/  IMAD.MOV R45, RZ, RZ, -R45 ;  /* 0x000000ffff2d7224 */ /* 0x000fe200078e0a2d */
[----:B------:R-:W-:Y:S01]  /*23c0*/  IABS R60, R49 ;  /* 0x00000031003c7213 */ /* 0x000fe20000000000 */
[----:B------:R-:W-:-:S02]  /*23d0*/  IMAD R50, R3, R43, R50 ;  /* 0x0000002b03327224 */ /* 0x000fc400078e0232 */
[----:B------:R-:W-:Y:S01]  /*23e0*/  @!P3 IMAD.MOV R38, RZ, RZ, -R38 ;  /* 0x000000ffff26b224 */ /* 0x000fe200078e0a26 */
[----:B------:R-:W-:Y:S01]  /*23f0*/  ISETP.GT.U32.AND P3, PT, R3, R46, PT ;  /* 0x0000002e0300720c */ /* 0x000fe20003f64070 */
[----:B------:R-:W-:-:S04]  /*2400*/  IMAD.HI.U32 R43, R5, R58, RZ ;  /* 0x0000003a052b7227 */ /* 0x000fc800078e00ff */
[----:B------:R-:W-:Y:S02]  /*2410*/  IMAD R52, R3, R45, R52 ;  /* 0x0000002d03347224 */ /* 0x000fe400078e0234 */
[----:B------:R-:W-:Y:S01]  /*2420*/  @!P6 IMAD.IADD R42, R42, 0x1, -R3 ;  /* 0x000000012a2ae824 */ /* 0x000fe200078e0a03 */
[----:B------:R-:W-:Y:S01]  /*2430*/  ISETP.GE.AND P6, PT, R51, RZ, PT ;  /* 0x000000ff3300720c */ /* 0x000fe20003fc6270 */
[----:B------:R-:W-:Y:S01]  /*2440*/  IMAD.MOV R45, RZ, RZ, -R43 ;  /* 0x000000ffff2d7224 */ /* 0x000fe200078e0a2b */
[----:B------:R-:W-:Y:S01]  /*2450*/  LOP3.LUT R51, R4, 0x28, RZ, 0xfc, !PT ;  /* 0x0000002804337812 */ /* 0x000fe200078efcff */
[----:B------:R-:W-:-:S03]  /*2460*/  IMAD.HI.U32 R43, R5, R60, RZ ;  /* 0x0000003c052b7227 */ /* 0x000fc600078e00ff */
[----:B------:R-:W-:Y:S01]  /*2470*/  IABS R62, R51 ;  /* 0x00000033003e7213 */ /* 0x000fe20000000000 */
[----:B------:R-:W-:Y:S01]  /*2480*/  @!P1 IMAD.IADD R44, R44, 0x1, -R3 ;  /* 0x000000012c2c9824 */ /* 0x000fe200078e0a03 */
[C---:B------:R-:W-:Y:S01]  /*2490*/  ISETP.GT.U32.AND P1, PT, R3.reuse, R52, PT ;  /* 0x000000340300720c */ /* 0x040fe20003f24070 */
[----:B------:R-:W-:Y:S01]  /*24a0*/  IMAD R58, R3, R45, R58 ;  /* 0x0000002d033a7224 */ /* 0x000fe200078e023a */
[----:B------:R-:W-:Y:S01]  /*24b0*/  LOP3.LUT R45, R4, 0x26, RZ, 0xfc, !PT ;  /* 0x00000026042d7812 */ /* 0x000fe200078efcff */
[----:B------:R-:W-:Y:S02]  /*24c0*/  IMAD.MOV R43, RZ, RZ, -R43 ;  /* 0x000000ffff2b7224 */ /* 0x000fe400078e0a2b */
[----:B------:R-:W-:Y:S01]  /*24d0*/  @!P3 IMAD.IADD R46, R46, 0x1, -R3 ;  /* 0x000000012e2eb824 */ /* 0x000fe200078e0a03 */
[----:B------:R-:W-:Y:S01]  /*24e0*/  ISETP.GE.AND P3, PT, R53, RZ, PT ;  /* 0x000000ff3500720c */ /* 0x000fe20003f66270 */
[C---:B------:R-:W-:Y:S01]  /*24f0*/  IMAD R60, R3.reuse, R43, R60 ;  /* 0x0000002b033c7224 */ /* 0x040fe200078e023c */
[----:B------:R-:W-:Y:S01]  /*2500*/  IABS R64, R45 ;  /* 0x0000002d00407213 */ /* 0x000fe20000000000 */
[----:B------:R-:W-:Y:S01]  /*2510*/  @!P0 IMAD.MOV R44, RZ, RZ, -R44 ;  /* 0x000000ffff2c8224 */ /* 0x000fe200078e0a2c */
[C---:B------:R-:W-:Y:S01]  /*2520*/  ISETP.GT.U32.AND P0, PT, R3.reuse, R58, PT ;  /* 0x0000003a0300720c */ /* 0x040fe20003f04070 */
[----:B------:R-:W-:Y:S01]  /*2530*/  @!P5 IMAD.MOV R40, RZ, RZ, -R40 ;  /* 0x000000ffff28d224 */ /* 0x000fe200078e0a28 */
[C---:B------:R-:W-:Y:S01]  /*2540*/  ISETP.GT.U32.AND P5, PT, R3.reuse, R50, PT ;  /* 0x000000320300720c */ /* 0x040fe20003fa4070 */
[----:B------:R-:W-:Y:S01]  /*2550*/  @!P2 IMAD.MOV R39, RZ, RZ, -R39 ;  /* 0x000000ffff27a224 */ /* 0x000fe200078e0a27 */
[C---:B------:R-:W-:Y:S01]  /*2560*/  ISETP.GT.U32.AND P2, PT, R3.reuse, R48, PT ;  /* 0x000000300300720c */ /* 0x040fe20003f44070 */
[----:B------:R-:W-:Y:S01]  /*2570*/  @!P6 IMAD.MOV R46, RZ, RZ, -R46 ;  /* 0x000000ffff2ee224 */ /* 0x000fe200078e0a2e */
[----:B------:R-:W-:Y:S01]  /*2580*/  ISETP.GT.U32.AND P6, PT, R3, R60, PT ;  /* 0x0000003c0300720c */ /* 0x000fe20003fc4070 */
[----:B------:R-:W-:Y:S01]  /*2590*/  IMAD.HI.U32 R43, R5, R62, RZ ;  /* 0x0000003e052b7227 */ /* 0x000fe200078e00ff */
[----:B------:R-:W-:-:S03]  /*25a0*/  LOP3.LUT R53, R4, 0x1a, RZ, 0xfc, !PT ;  /* 0x0000001a04357812 */ /* 0x000fc600078efcff */
[----:B------:R-:W-:Y:S01]  /*25b0*/  IMAD.MOV R43, RZ, RZ, -R43 ;  /* 0x000000ffff2b7224 */ /* 0x000fe200078e0a2b */
[----:B------:R-:W-:Y:S01]  /*25c0*/  IABS R76, R53 ;  /* 0x00000035004c7213 */ /* 0x000fe20000000000 */
[--C-:B------:R-:W-:Y:S01]  /*25d0*/  @!P0 IMAD.IADD R58, R58, 0x1, -R3.reuse ;  /* 0x000000013a3a8824 */ /* 0x100fe200078e0a03 */
[----:B------:R-:W-:Y:S01]  /*25e0*/  ISETP.GE.AND P0, PT, R45, RZ, PT ;  /* 0x000000ff2d00720c */ /* 0x000fe20003f06270 */
[--C-:B------:R-:W-:Y:S01]  /*25f0*/  @!P5 IMAD.IADD R50, R50, 0x1, -R3.reuse ;  /* 0x000000013232d824 */ /* 0x100fe200078e0a03 */
[----:B------:R-:W-:Y:S01]  /*2600*/  LOP3.LUT R45, R4, 0x24, RZ, 0xfc, !PT ;  /* 0x00000024042d7812 */ /* 0x000fe200078efcff */
[--C-:B------:R-:W-:Y:S01]  /*2610*/  @!P2 IMAD.IADD R48, R48, 0x1, -R3.reuse ;  /* 0x000000013030a824 */ /* 0x100fe200078e0a03 */
[----:B------:R-:W-:Y:S01]  /*2620*/  ISETP.GE.AND P2, PT, R55, RZ, PT ;  /* 0x000000ff3700720c */ /* 0x000fe20003f46270 */
[--C-:B------:R-:W-:Y:S01]  /*2630*/  @!P6 IMAD.IADD R60, R60, 0x1, -R3.reuse ;  /* 0x000000013c3ce824 */ /* 0x100fe200078e0a03 */
[C---:B------:R-:W-:Y:S01]  /*2640*/  ISETP.GT.U32.AND P6, PT, R3.reuse, R58, PT ;  /* 0x0000003a0300720c */ /* 0x040fe20003fc4070 */
[----:B------:R-:W-:Y:S01]  /*2650*/  @!P1 IMAD.IADD R52, R52, 0x1, -R3 ;  /* 0x0000000134349824 */ /* 0x000fe200078e0a03 */
[----:B------:R-:W-:Y:S01]  /*2660*/  ISETP.GT.U32.AND P1, PT, R3, R50, PT ;  /* 0x000000320300720c */ /* 0x000fe20003f24070 */
[----:B------:R-:W-:Y:S01]  /*2670*/  @!P3 IMAD.MOV R48, RZ, RZ, -R48 ;  /* 0x000000ffff30b224 */ /* 0x000fe200078e0a30 */
[----:B------:R-:W-:Y:S01]  /*2680*/  ISETP.GE.AND P3, PT, R47, RZ, PT ;  /* 0x000000ff2f00720c */ /* 0x000fe20003f66270 */
[----:B------:R-:W-:Y:S01]  /*2690*/  IMAD R62, R3, R43, R62 ;  /* 0x0000002b033e7224 */ /* 0x000fe200078e023e */
[----:B------:R-:W-:Y:S01]  /*26a0*/  IABS R66, R45 ;  /* 0x0000002d00427213 */ /* 0x000fe20000000000 */
[----:B------:R-:W-:Y:S01]  /*26b0*/  IMAD.HI.U32 R43, R5, R64, RZ ;  /* 0x00000040052b7227 */ /* 0x000fe200078e00ff */
[----:B------:R-:W-:-:S02]  /*26c0*/  LOP3.LUT R47, R4, 0x22, RZ, 0xfc, !PT ;  /* 0x00000022042f7812 */ /* 0x000fc400078efcff */
[----:B------:R-:W-:Y:S01]  /*26d0*/  ISETP.GE.AND P5, PT, R57, RZ, PT ;  /* 0x000000ff3900720c */ /* 0x000fe20003fa6270 */
[----:B------:R-:W-:Y:S01]  /*26e0*/  IMAD.MOV R43, RZ, RZ, -R43 ;  /* 0x000000ffff2b7224 */ /* 0x000fe200078e0a2b */
[----:B------:R-:W-:Y:S01]  /*26f0*/  IABS R68, R47 ;  /* 0x0000002f00447213 */ /* 0x000fe20000000000 */
[--C-:B------:R-:W-:Y:S01]  /*2700*/  @!P6 IMAD.IADD R58, R58, 0x1, -R3.reuse ;  /* 0x000000013a3ae824 */ /* 0x100fe200078e0a03 */
[C---:B------:R-:W-:Y:S01]  /*2710*/  ISETP.GT.U32.AND P6, PT, R3.reuse, R62, PT ;  /* 0x0000003e0300720c */ /* 0x040fe20003fc4070 */
[----:B------:R-:W-:Y:S01]  /*2720*/  IMAD R64, R3, R43, R64 ;  /* 0x0000002b03407224 */ /* 0x000fe200078e0240 */
        /* <DEDUP_REMOVED lines=8> */
[----:B------:R-:W-:-:S02]  /*27b0*/  LOP3.LUT R49, R4, 0x20, RZ, 0xfc, !PT ;  /* 0x0000002004317812 */ /* 0x000fc400078efcff */
[----:B------:R-:W-:Y:S01]  /*27c0*/  LOP3.LUT R57, R4, 0x14, RZ, 0xfc, !PT ;  /* 0x0000001404397812 */ /* 0x000fe200078efcff */
[----:B------:R-:W-:Y:S01]  /*27d0*/  @!P4 IMAD.MOV R42, RZ, RZ, -R42 ;  /* 0x000000ffff2ac224 */ /* 0x000fe200078e0a2a */
[----:B------:R-:W-:Y:S01]  /*27e0*/  IABS R70, R49 ;  /* 0x0000003100467213 */ /* 0x000fe20000000000 */
[--C-:B------:R-:W-:Y:S01]  /*27f0*/  @!P6 IMAD.IADD R62, R62, 0x1, -R3.reuse ;  /* 0x000000013e3ee824 */ /* 0x100fe200078e0a03 */
[C---:B------:R-:W-:Y:S02]  /*2800*/  ISETP.GT.U32.AND P4, PT, R3.reuse, R52, PT ;  /* 0x000000340300720c */ /* 0x040fe40003f84070 */
[----:B------:R-:W-:Y:S01]  /*2810*/  IABS R78, R55 ;  /* 0x00000037004e7213 */ /* 0x000fe20000000000 */
[--C-:B------:R-:W-:Y:S01]  /*2820*/  @!P3 IMAD.IADD R64, R64, 0x1, -R3.reuse ;  /* 0x000000014040b824 */ /* 0x100fe200078e0a03 */
[----:B------:R-:W-:Y:S01]  /*2830*/  ISETP.GT.U32.AND P6, PT, R3, R62, PT ;  /* 0x0000003e0300720c */ /* 0x000fe20003fc4070 */
[----:B------:R-:W-:Y:S01]  /*2840*/  @!P2 IMAD.IADD R60, R60, 0x1, -R3 ;  /* 0x000000013c3ca824 */ /* 0x000fe200078e0a03 */
[----:B------:R-:W-:Y:S01]  /*2850*/  ISETP.GE.AND P2, PT, R47, RZ, PT ;  /* 0x000000ff2f00720c */ /* 0x000fe20003f46270 */
[----:B------:R-:W-:Y:S01]  /*2860*/  IMAD.MOV R47, RZ, RZ, -R43 ;  /* 0x000000ffff2f7224 */ /* 0x000fe200078e0a2b */
[----:B------:R-:W-:Y:S01]  /*2870*/  ISETP.GT.U32.AND P3, PT, R3, R64, PT ;  /* 0x000000400300720c */ /* 0x000fe20003f64070 */
[----:B------:R-:W-:Y:S01]  /*2880*/  IMAD.HI.U32 R43, R5, R70, RZ ;  /* 0x00000046052b7227 */ /* 0x000fe200078e00ff */
[----:B------:R-:W-:-:S03]  /*2890*/  IABS R82, R57 ;  /* 0x0000003900527213 */ /* 0x000fc60000000000 */
[----:B------:R-:W-:Y:S02]  /*28a0*/  IMAD R66, R3, R47, R66 ;  /* 0x0000002f03427224 */ /* 0x000fe400078e0242 */
[----:B------:R-:W-:Y:S02]  /*28b0*/  IMAD.MOV R47, RZ, RZ, -R43 ;  /* 0x000000ffff2f7224 */ /* 0x000fe400078e0a2b */
[--C-:B------:R-:W-:Y:S01]  /*28c0*/  @!P4 IMAD.IADD R52, R52, 0x1, -R3.reuse ;  /* 0x000000013434c824 */ /* 0x100fe200078e0a03 */
[----:B------:R-:W-:Y:S01]  /*28d0*/  ISETP.GE.AND P4, PT, R51, RZ, PT ;  /* 0x000000ff3300720c */ /* 0x000fe20003f86270 */
[C---:B------:R-:W-:Y:S01]  /*28e0*/  IMAD R70, R3.reuse, R47, R70 ;  /* 0x0000002f03467224 */ /* 0x040fe200078e0246 */
[----:B------:R-:W-:Y:S01]  /*28f0*/  LOP3.LUT R51, R4, 0x1e, RZ, 0xfc, !PT ;  /* 0x0000001e04337812 */ /* 0x000fe200078efcff */
[--C-:B------:R-:W-:Y:S02]  /*2900*/  @!P3 IMAD.IADD R64, R64, 0x1, -R3.reuse ;  /* 0x000000014040b824 */ /* 0x100fe400078e0a03 */
[----:B------:R-:W-:Y:S01]  /*2910*/  @!P5 IMAD.MOV R52, RZ, RZ, -R52 ;  /* 0x000000ffff34d224 */ /* 0x000fe200078e0a34 */
[----:B------:R-:W-:Y:S01]  /*2920*/  ISETP.GT.U32.AND P3, PT, R3, R70, PT ;  /* 0x000000460300720c */ /* 0x000fe20003f64070 */
[----:B------:R-:W-:Y:S01]  /*2930*/  @!P6 IMAD.IADD R62, R62, 0x1, -R3 ;  /* 0x000000013e3ee824 */ /* 0x000fe200078e0a03 */
[----:B------:R-:W-:Y:S01]  /*2940*/  ISETP.GE.AND P5, PT, R45, RZ, PT ;  /* 0x000000ff2d00720c */ /* 0x000fe20003fa6270 */
[----:B------:R-:W-:Y:S01]  /*2950*/  IMAD.HI.U32 R45, R5, R68, RZ ;  /* 0x00000044052d7227 */ /* 0x000fe200078e00ff */
[----:B------:R-:W-:-:S02]  /*2960*/  IABS R72, R51 ;  /* 0x0000003300487213 */ /* 0x000fc40000000000 */
[----:B------:R-:W-:Y:S01]  /*2970*/  ISETP.GT.U32.AND P6, PT, R3, R66, PT ;  /* 0x000000420300720c */ /* 0x000fe20003fc4070 */
[----:B------:R-:W-:Y:S02]  /*2980*/  IMAD.MOV R45, RZ, RZ, -R45 ;  /* 0x000000ffff2d7224 */ /* 0x000fe400078e0a2d */
[----:B------:R-:W-:-:S04]  /*2990*/  IMAD.HI.U32 R43, R5, R72, RZ ;  /* 0x00000048052b7227 */ /* 0x000fc800078e00ff */
[----:B------:R-:W-:Y:S02]  /*29a0*/  @!P3 IMAD.IADD R70, R70, 0x1, -R3 ;  /* 0x000000014646b824 */ /* 0x000fe400078e0a03 */
[----:B------:R-:W-:Y:S02]  /*29b0*/  IMAD R68, R3, R45, R68 ;  /* 0x0000002d03447224 */ /* 0x000fe400078e0244 */
[----:B------:R-:W-:Y:S01]  /*29c0*/  IMAD.HI.U32 R45, R5, R76, RZ ;  /* 0x0000004c052d7227 */ /* 0x000fe200078e00ff */
[----:B------:R-:W-:-:S03]  /*29d0*/  ISETP.GT.U32.AND P3, PT, R3, R70, PT ;  /* 0x000000460300720c */ /* 0x000fc60003f64070 */
[----:B------:R-:W-:Y:S02]  /*29e0*/  IMAD.MOV R43, RZ, RZ, -R43 ;  /* 0x000000ffff2b7224 */ /* 0x000fe400078e0a2b */
[----:B------:R-:W-:Y:S02]  /*29f0*/  IMAD.MOV R45, RZ, RZ, -R45 ;  /* 0x000000ffff2d7224 */ /* 0x000fe400078e0a2d */
[C---:B------:R-:W-:Y:S02]  /*2a00*/  IMAD R72, R3.reuse, R43, R72 ;  /* 0x0000002b03487224 */ /* 0x040fe400078e0248 */
[--C-:B------:R-:W-:Y:S02]  /*2a10*/  @!P6 IMAD.IADD R66, R66, 0x1, -R3.reuse ;  /* 0x000000014242e824 */ /* 0x100fe400078e0a03 */
[C---:B------:R-:W-:Y:S02]  /*2a20*/  IMAD R76, R3.reuse, R45, R76 ;  /* 0x0000002d034c7224 */ /* 0x040fe400078e024c */
[----:B------:R-:W-:Y:S01]  /*2a30*/  @!P4 IMAD.MOV R62, RZ, RZ, -R62 ;  /* 0x000000ffff3ec224 */ /* 0x000fe200078e0a3e */
[C---:B------:R-:W-:Y:S01]  /*2a40*/  ISETP.GT.U32.AND P4, PT, R3.reuse, R68, PT ;  /* 0x000000440300720c */ /* 0x040fe20003f84070 */
[----:B------:R-:W-:Y:S01]  /*2a50*/  @!P0 IMAD.MOV R64, RZ, RZ, -R64 ;  /* 0x000000ffff408224 */ /* 0x000fe200078e0a40 */
[C---:B------:R-:W-:Y:S01]  /*2a60*/  ISETP.GT.U32.AND P0, PT, R3.reuse, R72, PT ;  /* 0x000000480300720c */ /* 0x040fe20003f04070 */
[----:B------:R-:W-:Y:S01]  /*2a70*/  @!P3 IMAD.IADD R70, R70, 0x1, -R3 ;  /* 0x000000014646b824 */ /* 0x000fe200078e0a03 */
[C---:B------:R-:W-:Y:S01]  /*2a80*/  ISETP.GT.U32.AND P6, PT, R3.reuse, R66, PT ;  /* 0x000000420300720c */ /* 0x040fe20003fc4070 */
[----:B------:R-:W-:Y:S01]  /*2a90*/  @!P1 IMAD.MOV R60, RZ, RZ, -R60 ;  /* 0x000000ffff3c9224 */ /* 0x000fe200078e0a3c */
[----:B------:R-:W-:Y:S01]  /*2aa0*/  ISETP.GT.U32.AND P3, PT, R3, R76, PT ;  /* 0x0000004c0300720c */ /* 0x000fe20003f64070 */
[----:B------:R-:W-:Y:S01]  /*2ab0*/  IMAD.HI.U32 R47, R5, R78, RZ ;  /* 0x0000004e052f7227 */ /* 0x000fe200078e00ff */
[----:B------:R-:W-:-:S02]  /*2ac0*/  ISETP.GE.AND P1, PT, R49, RZ, PT ;  /* 0x000000ff3100720c */ /* 0x000fc40003f26270 */
[----:B------:R-:W-:Y:S01]  /*2ad0*/  LOP3.LUT R49, R4, 0x1c, RZ, 0xfc, !PT ;  /* 0x0000001c04317812 */ /* 0x000fe200078efcff */
[----:B------:R-:W-:-:S03]  /*2ae0*/  IMAD.HI.U32 R45, R5, R82, RZ ;  /* 0x00000052052d7227 */ /* 0x000fc600078e00ff */
[----:B------:R-:W-:Y:S01]  /*2af0*/  IABS R74, R49 ;  /* 0x00000031004a7213 */ /* 0x000fe20000000000 */
[--C-:B------:R-:W-:Y:S02]  /*2b00*/  @!P4 IMAD.IADD R68, R68, 0x1, -R3.reuse ;  /* 0x000000014444c824 */ /* 0x100fe400078e0a03 */
[--C-:B------:R-:W-:Y:S02]  /*2b10*/  @!P0 IMAD.IADD R72, R72, 0x1, -R3.reuse ;  /* 0x0000000148488824 */ /* 0x100fe400078e0a03 */
[--C-:B------:R-:W-:Y:S01]  /*2b20*/  @!P6 IMAD.IADD R66, R66, 0x1, -R3.reuse ;  /* 0x000000014242e824 */ /* 0x100fe200078e0a03 */
[----:B------:R-:W-:Y:S01]  /*2b30*/  ISETP.GE.AND P6, PT, R51, RZ, PT ;  /* 0x000000ff3300720c */ /* 0x000fe20003fc6270 */
[----:B------:R-:W-:Y:S01]  /*2b40*/  @!P3 IMAD.IADD R76, R76, 0x1, -R3 ;  /* 0x000000014c4cb824 */ /* 0x000fe200078e0a03 */
[----:B------:R-:W-:Y:S01]  /*2b50*/  LOP3.LUT R51, R4, 0x16, RZ, 0xfc, !PT ;  /* 0x0000001604337812 */ /* 0x000fe200078efcff */
[----:B------:R-:W-:Y:S01]  /*2b60*/  IMAD.HI.U32 R43, R5, R74, RZ ;  /* 0x0000004a052b7227 */ /* 0x000fe200078e00ff */
[----:B------:R-:W-:-:S02]  /*2b70*/  ISETP.GT.U32.AND P4, PT, R3, R68, PT ;  /* 0x000000440300720c */ /* 0x000fc40003f84070 */
[C---:B------:R-:W-:Y:S01]  /*2b80*/  ISETP.GT.U32.AND P0, PT, R3.reuse, R72, PT ;  /* 0x000000480300720c */ /* 0x040fe20003f04070 */
[----:B------:R-:W-:Y:S01]  /*2b90*/  @!P5 IMAD.MOV R66, RZ, RZ, -R66 ;  /* 0x000000ffff42d224 */ /* 0x000fe200078e0a42 */
[C---:B------:R-:W-:Y:S01]  /*2ba0*/  ISETP.GT.U32.AND P5, PT, R3.reuse, R76, PT ;  /* 0x0000004c0300720c */ /* 0x040fe20003fa4070 */
[----:B------:R-:W-:Y:S01]  /*2bb0*/  IMAD.MOV R43, RZ, RZ, -R43 ;  /* 0x000000ffff2b7224 */ /* 0x000fe200078e0a2b */
[----:B------:R-:W-:Y:S01]  /*2bc0*/  IABS R80, R51 ;  /* 0x0000003300507213 */ /* 0x000fe20000000000 */
[----:B------:R-:W-:Y:S02]  /*2bd0*/  IMAD.MOV R47, RZ, RZ, -R47 ;  /* 0x000000ffff2f7224 */ /* 0x000fe400078e0a2f */
[----:B------:R-:W-:Y:S02]  /*2be0*/  IMAD R74, R3, R43, R74 ;  /* 0x0000002b034a7224 */ /* 0x000fe400078e024a */
[----:B------:R-:W-:Y:S02]  /*2bf0*/  IMAD.MOV R45, RZ, RZ, -R45 ;  /* 0x000000ffff2d7224 */ /* 0x000fe400078e0a2d */
[----:B------:R-:W-:-:S04]  /*2c00*/  IMAD.HI.U32 R43, R5, R80, RZ ;  /* 0x00000050052b7227 */ /* 0x000fc800078e00ff */
[C---:B------:R-:W-:Y:S02]  /*2c10*/  IMAD R78, R3.reuse, R47, R78 ;  /* 0x0000002f034e7224 */ /* 0x040fe400078e024e */
[C---:B------:R-:W-:Y:S02]  /*2c20*/  IMAD R82, R3.reuse, R45, R82 ;  /* 0x0000002d03527224 */ /* 0x040fe400078e0252 */
[----:B------:R-:W-:Y:S02]  /*2c30*/  IMAD.MOV R43, RZ, RZ, -R43 ;  /* 0x000000ffff2b7224 */ /* 0x000fe400078e0a2b */
[--C-:B------:R-:W-:Y:S01]  /*2c40*/  @!P4 IMAD.IADD R68, R68, 0x1, -R3.reuse ;  /* 0x000000014444c824 */ /* 0x100fe200078e0a03 */
[C---:B------:R-:W-:Y:S01]  /*2c50*/  ISETP.GT.U32.AND P4, PT, R3.reuse, R74, PT ;  /* 0x0000004a0300720c */ /* 0x040fe20003f84070 */
[--C-:B------:R-:W-:Y:S01]  /*2c60*/  @!P0 IMAD.IADD R72, R72, 0x1, -R3.reuse ;  /* 0x0000000148488824 */ /* 0x100fe200078e0a03 */
[C---:B------:R-:W-:Y:S01]  /*2c70*/  ISETP.GT.U32.AND P0, PT, R3.reuse, R78, PT ;  /* 0x0000004e0300720c */ /* 0x040fe20003f04070 */
[----:B------:R-:W-:Y:S01]  /*2c80*/  @!P5 IMAD.IADD R76, R76, 0x1, -R3 ;  /* 0x000000014c4cd824 */ /* 0x000fe200078e0a03 */
[C---:B------:R-:W-:Y:S01]  /*2c90*/  ISETP.GT.U32.AND P5, PT, R3.reuse, R82, PT ;  /* 0x000000520300720c */ /* 0x040fe20003fa4070 */
[----:B------:R-:W-:-:S02]  /*2ca0*/  IMAD R80, R3, R43, R80 ;  /* 0x0000002b03507224 */ /* 0x000fc400078e0250 */
[----:B------:R-:W-:-:S04]  /*2cb0*/  IMAD.HI.U32 R43, R5, R86, RZ ;  /* 0x00000056052b7227 */ /* 0x000fc800078e00ff */
[----:B------:R-:W-:Y:S02]  /*2cc0*/  IMAD.MOV R45, RZ, RZ, -R43 ;  /* 0x000000ffff2d7224 */ /* 0x000fe400078e0a2b */
[--C-:B------:R-:W-:Y:S01]  /*2cd0*/  @!P4 IMAD.IADD R74, R74, 0x1, -R3.reuse ;  /* 0x000000014a4ac824 */ /* 0x100fe200078e0a03 */
[----:B------:R-:W-:Y:S01]  /*2ce0*/  ISETP.GE.AND P4, PT, R49, RZ, PT ;  /* 0x000000ff3100720c */ /* 0x000fe20003f86270 */
[C---:B------:R-:W-:Y:S02]  /*2cf0*/  IMAD R86, R3.reuse, R45, R86 ;  /* 0x0000002d03567224 */ /* 0x040fe400078e0256 */
[--C-:B------:R-:W-:Y:S01]  /*2d00*/  @!P0 IMAD.IADD R78, R78, 0x1, -R3.reuse ;  /* 0x000000014e4e8824 */ /* 0x100fe200078e0a03 */
[C---:B------:R-:W-:Y:S01]  /*2d10*/  ISETP.GT.U32.AND P3, PT, R3.reuse, R74, PT ;  /* 0x0000004a0300720c */ /* 0x040fe20003f64070 */
[----:B------:R-:W-:Y:S01]  /*2d20*/  @!P5 IMAD.IADD R82, R82, 0x1, -R3 ;  /* 0x000000015252d824 */ /* 0x000fe200078e0a03 */
[----:B------:R-:W-:Y:S01]  /*2d30*/  ISETP.GT.U32.AND P5, PT, R3, R86, PT ;  /* 0x000000560300720c */ /* 0x000fe20003fa4070 */
[----:B------:R-:W-:Y:S01]  /*2d40*/  IMAD.HI.U32 R43, R5, R88, RZ ;  /* 0x00000058052b7227 */ /* 0x000fe200078e00ff */
[----:B------:R-:W-:-:S03]  /*2d50*/  ISETP.GT.U32.AND P0, PT, R3, R78, PT ;  /* 0x0000004e0300720c */ /* 0x000fc60003f04070 */
[----:B------:R-:W-:-:S04]  /*2d60*/  IMAD.HI.U32 R47, R5, R84, RZ ;  /* 0x00000054052f7227 */ /* 0x000fc800078e00ff */
[----:B------:R-:W-:Y:S02]  /*2d70*/  IMAD.MOV R43, RZ, RZ, -R43 ;  /* 0x000000ffff2b7224 */ /* 0x000fe400078e0a2b */
[----:B------:R-:W-:Y:S02]  /*2d80*/  IMAD.MOV R47, RZ, RZ, -R47 ;  /* 0x000000ffff2f7224 */ /* 0x000fe400078e0a2f */
[C---:B------:R-:W-:Y:S02]  /*2d90*/  IMAD R88, R3.reuse, R43, R88 ;  /* 0x0000002b03587224 */ /* 0x040fe400078e0258 */
[C---:B------:R-:W-:Y:S02]  /*2da0*/  IMAD R84, R3.reuse, R47, R84 ;  /* 0x0000002f03547224 */ /* 0x040fe400078e0254 */
[--C-:B------:R-:W-:Y:S01]  /*2db0*/  @!P5 IMAD.IADD R86, R86, 0x1, -R3.reuse ;  /* 0x000000015656d824 */ /* 0x100fe200078e0a03 */
[C---:B------:R-:W-:Y:S01]  /*2dc0*/  ISETP.GT.U32.AND P5, PT, R3.reuse, R88, PT ;  /* 0x000000580300720c */ /* 0x040fe20003fa4070 */
[--C-:B------:R-:W-:Y:S01]  /*2dd0*/  @!P3 IMAD.IADD R74, R74, 0x1, -R3.reuse ;  /* 0x000000014a4ab824 */ /* 0x100fe200078e0a03 */
[C---:B------:R-:W-:Y:S01]  /*2de0*/  ISETP.GT.U32.AND P3, PT, R3.reuse, R80, PT ;  /* 0x000000500300720c */ /* 0x040fe20003f64070 */
[----:B------:R-:W-:Y:S01]  /*2df0*/  @!P0 IMAD.IADD R78, R78, 0x1, -R3 ;  /* 0x000000014e4e8824 */ /* 0x000fe200078e0a03 */
[----:B------:R-:W-:Y:S01]  /*2e00*/  ISETP.GT.U32.AND P0, PT, R3, R84, PT ;  /* 0x000000540300720c */ /* 0x000fe20003f04070 */
[----:B------:R-:W-:-:S04]  /*2e10*/  IMAD.HI.U32 R45, R5, R90, RZ ;  /* 0x0000005a052d7227 */ /* 0x000fc800078e00ff */
[----:B------:R-:W-:Y:S02]  /*2e20*/  IMAD.MOV R45, RZ, RZ, -R45 ;  /* 0x000000ffff2d7224 */ /* 0x000fe400078e0a2d */
[----:B------:R-:W-:-:S04]  /*2e30*/  IMAD.HI.U32 R47, R5, R92, RZ ;  /* 0x0000005c052f7227 */ /* 0x000fc800078e00ff */
[C---:B------:R-:W-:Y:S02]  /*2e40*/  IMAD R90, R3.reuse, R45, R90 ;  /* 0x0000002d035a7224 */ /* 0x040fe400078e025a */
[--C-:B------:R-:W-:Y:S02]  /*2e50*/  @!P5 IMAD.IADD R88, R88, 0x1, -R3.reuse ;  /* 0x000000015858d824 */ /* 0x100fe400078e0a03 */
[--C-:B------:R-:W-:Y:S01]  /*2e60*/  @!P3 IMAD.IADD R80, R80, 0x1, -R3.reuse ;  /* 0x000000015050b824 */ /* 0x100fe200078e0a03 */
[----:B------:R-:W-:Y:S01]  /*2e70*/  ISETP.GT.U32.AND P5, PT, R3, R90, PT ;  /* 0x0000005a0300720c */ /* 0x000fe20003fa4070 */
[----:B------:R-:W-:Y:S01]  /*2e80*/  @!P0 IMAD.IADD R84, R84, 0x1, -R3 ;  /* 0x0000000154548824 */ /* 0x000fe200078e0a03 */
[----:B------:R-:W-:Y:S01]  /*2e90*/  ISETP.GE.AND P3, PT, R53, RZ, PT ;  /* 0x000000ff3500720c */ /* 0x000fe20003f66270 */
[----:B------:R-:W-:Y:S01]  /*2ea0*/  IMAD.MOV R47, RZ, RZ, -R47 ;  /* 0x000000ffff2f7224 */ /* 0x000fe200078e0a2f */
[----:B------:R-:W-:Y:S01]  /*2eb0*/  ISETP.GE.AND P0, PT, R55, RZ, PT ;  /* 0x000000ff3700720c */ /* 0x000fe20003f06270 */
[----:B------:R-:W-:Y:S01]  /*2ec0*/  @!P2 IMAD.MOV R68, RZ, RZ, -R68 ;  /* 0x000000ffff44a224 */ /* 0x000fe200078e0a44 */
[C---:B------:R-:W-:Y:S01]  /*2ed0*/  LOP3.LUT R53, R4.reuse, 0x8, RZ, 0xfc, !PT ;  /* 0x0000000804357812 */ /* 0x040fe200078efcff */
[----:B------:R-:W-:Y:S01]  /*2ee0*/  @!P1 IMAD.MOV R70, RZ, RZ, -R70 ;  /* 0x000000ffff469224 */ /* 0x000fe200078e0a46 */
[----:B------:R-:W-:Y:S01]  /*2ef0*/  LOP3.LUT R55, R4, 0x6, RZ, 0xfc, !PT ;  /* 0x0000000604377812 */ /* 0x000fe200078efcff */
[----:B------:R-:W-:Y:S01]  /*2f00*/  IMAD R92, R3, R47, R92 ;  /* 0x0000002f035c7224 */ /* 0x000fe200078e025c */
[----:B------:R-:W-:Y:S01]  /*2f10*/  IABS R94, R53 ;  /* 0x00000035005e7213 */ /* 0x000fe20000000000 */
[----:B------:R-:W-:Y:S01]  /*2f20*/  IMAD.HI.U32 R47, R5, R98, RZ ;  /* 0x00000062052f7227 */ /* 0x000fe200078e00ff */
[----:B------:R-:W-:-:S02]  /*2f30*/  IABS R96, R55 ;  /* 0x0000003700607213 */ /* 0x000fc40000000000 */
[----:B------:R-:W-:Y:S01]  /*2f40*/  ISETP.GT.U32.AND P2, PT, R3, R80, PT ;  /* 0x000000500300720c */ /* 0x000fe20003f44070 */
[----:B------:R-:W-:Y:S01]  /*2f50*/  IMAD.HI.U32 R43, R5, R94, RZ ;  /* 0x0000005e052b7227 */ /* 0x000fe200078e00ff */
[----:B------:R-:W-:-:S03]  /*2f60*/  ISETP.GT.U32.AND P1, PT, R3, R82, PT ;  /* 0x000000520300720c */ /* 0x000fc60003f24070 */
[----:B------:R-:W-:-:S04]  /*2f70*/  IMAD.HI.U32 R45, R5, R96, RZ ;  /* 0x00000060052d7227 */ /* 0x000fc800078e00ff */
[----:B------:R-:W-:Y:S01]  /*2f80*/  @!P5 IMAD.IADD R90, R90, 0x1, -R3 ;  /* 0x000000015a5ad824 */ /* 0x000fe200078e0a03 */
[----:B------:R-:W-:Y:S01]  /*2f90*/  ISETP.GT.U32.AND P5, PT, R3, R84, PT ;  /* 0x000000540300720c */ /* 0x000fe20003fa4070 */
[----:B------:R-:W-:-:S04]  /*2fa0*/  IMAD.HI.U32 R49, R5, R100, RZ ;  /* 0x0000006405317227 */ /* 0x000fc800078e00ff */
[----:B------:R-:W-:-:S04]  /*2fb0*/  IMAD.HI.U32 R5, R5, R102, RZ ;  /* 0x0000006605057227 */ /* 0x000fc800078e00ff */
[----:B------:R-:W-:Y:S02]  /*2fc0*/  IMAD.MOV R43, RZ, RZ, -R43 ;  /* 0x000000ffff2b7224 */ /* 0x000fe400078e0a2b */
[----:B------:R-:W-:Y:S02]  /*2fd0*/  IMAD.MOV R45, RZ, RZ, -R45 ;  /* 0x000000ffff2d7224 */ /* 0x000fe400078e0a2d */
[----:B------:R-:W-:Y:S02]  /*2fe0*/  IMAD.MOV R5, RZ, RZ, -R5 ;  /* 0x000000ffff057224 */ /* 0x000fe400078e0a05 */
[C---:B------:R-:W-:Y:S02]  /*2ff0*/  IMAD R94, R3.reuse, R43, R94 ;  /* 0x0000002b035e7224 */ /* 0x040fe400078e025e */
[C---:B------:R-:W-:Y:S02]  /*3000*/  IMAD R96, R3.reuse, R45, R96 ;  /* 0x0000002d03607224 */ /* 0x040fe400078e0260 */
[----:B------:R-:W-:Y:S01]  /*3010*/  @!P4 IMAD.MOV R74, RZ, RZ, -R74 ;  /* 0x000000ffff4ac224 */ /* 0x000fe200078e0a4a */
[C---:B------:R-:W-:Y:S01]  /*3020*/  ISETP.GT.U32.AND P4, PT, R3.reuse, R86, PT ;  /* 0x000000560300720c */ /* 0x040fe20003f84070 */
[----:B------:R-:W-:Y:S01]  /*3030*/  @!P6 IMAD.MOV R72, RZ, RZ, -R72 ;  /* 0x000000ffff48e224 */ /* 0x000fe200078e0a48 */
[C---:B------:R-:W-:Y:S01]  /*3040*/  ISETP.GT.U32.AND P6, PT, R3.reuse, R90, PT ;  /* 0x0000005a0300720c */ /* 0x040fe20003fc4070 */
[C---:B------:R-:W-:Y:S01]  /*3050*/  IMAD R102, R3.reuse, R5, R102 ;  /* 0x0000000503667224 */ /* 0x040fe200078e0266 */
[----:B------:R-:W-:Y:S01]  /*3060*/  SHF.R.S32.HI R5, RZ, 0x1f, R56 ;  /* 0x0000001fff057819 */ /* 0x000fe20000011438 */
[----:B------:R-:W-:Y:S01]  /*3070*/  @!P3 IMAD.MOV R76, RZ, RZ, -R76 ;  /* 0x000000ffff4cb224 */ /* 0x000fe200078e0a4c */
[C---:B------:R-:W-:Y:S01]  /*3080*/  ISETP.GT.U32.AND P3, PT, R3.reuse, R88, PT ;  /* 0x000000580300720c */ /* 0x040fe20003f64070 */
[----:B------:R-:W-:Y:S01]  /*3090*/  @!P0 IMAD.MOV R78, RZ, RZ, -R78 ;  /* 0x000000ffff4e8224 */ /* 0x000fe200078e0a4e */
[C---:B------:R-:W-:Y:S01]  /*30a0*/  ISETP.GT.U32.AND P0, PT, R3.reuse, R92, PT ;  /* 0x0000005c0300720c */ /* 0x040fe20003f04070 */
[--C-:B------:R-:W-:Y:S01]  /*30b0*/  @!P2 IMAD.IADD R80, R80, 0x1, -R3.reuse ;  /* 0x000000015050a824 */ /* 0x100fe200078e0a03 */
[C---:B------:R-:W-:Y:S01]  /*30c0*/  ISETP.GT.U32.AND P2, PT, R3.reuse, R94, PT ;  /* 0x0000005e0300720c */ /* 0x040fe20003f44070 */
[----:B------:R-:W-:Y:S01]  /*30d0*/  @!P1 IMAD.IADD R82, R82, 0x1, -R3 ;  /* 0x0000000152529824 */ /* 0x000fe200078e0a03 */
[----:B------:R-:W-:Y:S01]  /*30e0*/  ISETP.GT.U32.AND P1, PT, R3, R96, PT ;  /* 0x000000600300720c */ /* 0x000fe20003f24070 */
[----:B------:R-:W-:Y:S01]  /*30f0*/  IMAD.MOV R47, RZ, RZ, -R47 ;  /* 0x000000ffff2f7224 */ /* 0x000fe200078e0a2f */
[----:B------:R-:W-:Y:S01]  /*3100*/  LEA.HI R56, R5, R56, RZ, 0x7 ;  /* 0x0000003805387211 */ /* 0x000fe200078f38ff */
[----:B------:R-:W-:Y:S01]  /*3110*/  @!P5 IMAD.IADD R84, R84, 0x1, -R3 ;  /* 0x000000015454d824 */ /* 0x000fe200078e0a03 */
[----:B------:R-:W-:Y:S01]  /*3120*/  ISETP.GT.U32.AND P5, PT, R3, R102, PT ;  /* 0x000000660300720c */ /* 0x000fe20003fa4070 */
[----:B------:R-:W-:-:S02]  /*3130*/  IMAD.MOV R49, RZ, RZ, -R49 ;  /* 0x000000ffff317224 */ /* 0x000fc400078e0a31 */
[C---:B------:R-:W-:Y:S02]  /*3140*/  IMAD R98, R3.reuse, R47, R98 ;  /* 0x0000002f03627224 */ /* 0x040fe400078e0262 */
[C---:B------:R-:W-:Y:S02]  /*3150*/  IMAD R100, R3.reuse, R49, R100 ;  /* 0x0000003103647224 */ /* 0x040fe400078e0264 */
[--C-:B------:R-:W-:Y:S01]  /*3160*/  @!P4 IMAD.IADD R86, R86, 0x1, -R3.reuse ;  /* 0x000000015656c824 */ /* 0x100fe200078e0a03 */
[C---:B------:R-:W-:Y:S01]  /*3170*/  ISETP.GT.U32.AND P4, PT, R3.reuse, R98, PT ;  /* 0x000000620300720c */ /* 0x040fe20003f84070 */
[--C-:B------:R-:W-:Y:S01]  /*3180*/  @!P6 IMAD.IADD R90, R90, 0x1, -R3.reuse ;  /* 0x000000015a5ae824 */ /* 0x100fe200078e0a03 */
[----:B------:R-:W-:Y:S01]  /*3190*/  ISETP.GT.U32.AND P6, PT, R3, R100, PT ;  /* 0x000000640300720c */ /* 0x000fe20003fc4070 */
[--C-:B------:R-:W-:Y:S01]  /*31a0*/  @!P3 IMAD.IADD R88, R88, 0x1, -R3.reuse ;  /* 0x000000015858b824 */ /* 0x100fe200078e0a03 */
[----:B------:R-:W-:Y:S01]  /*31b0*/  ISETP.GE.AND P3, PT, R51, RZ, PT ;  /* 0x000000ff3300720c */ /* 0x000fe20003f66270 */
        /* <DEDUP_REMOVED lines=10> */
[----:B------:R-:W-:-:S02]  /*3260*/  @!P6 IMAD.IADD R100, R100, 0x1, -R3 ;  /* 0x000000016464e824 */ /* 0x000fc400078e0a03 */
[----:B------:R-:W-:Y:S01]  /*3270*/  @!P3 IMAD.MOV R80, RZ, RZ, -R80 ;  /* 0x000000ffff50b224 */ /* 0x000fe200078e0a50 */
[C---:B------:R-:W-:Y:S01]  /*3280*/  ISETP.GT.U32.AND P3, PT, R3.reuse, R92, PT ;  /* 0x0000005c0300720c */ /* 0x040fe20003f64070 */
        /* <DEDUP_REMOVED lines=9> */
[----:B------:R-:W-:-:S02]  /*3320*/  ISETP.GT.U32.AND P5, PT, R3, R100, PT ;  /* 0x000000640300720c */ /* 0x000fc40003fa4070 */
        /* <DEDUP_REMOVED lines=11> */
[----:B------:R-:W-:Y:S01]  /*33e0*/  @!P5 IMAD.IADD R100, R100, 0x1, -R3 ;  /* 0x000000016464d824 */ /* 0x000fe200078e0a03 */
[----:B------:R-:W-:Y:S01]  /*33f0*/  ISETP.NE.AND P5, PT, R41, RZ, PT ;  /* 0x000000ff2900720c */ /* 0x000fe20003fa5270 */
[----:B------:R-:W-:Y:S01]  /*3400*/  @!P4 IMAD.MOV R102, RZ, RZ, -R102 ;  /* 0x000000ffff66c224 */ /* 0x000fe200078e0a66 */
[----:B------:R-:W-:Y:S01]  /*3410*/  LOP3.LUT R3, RZ, R41, RZ, 0x33, !PT ;  /* 0x00000029ff037212 */ /* 0x000fe200078e33ff */
[----:B------:R-:W-:-:S02]  /*3420*/  @!P3 IMAD.MOV R92, RZ, RZ, -R92 ;  /* 0x000000ffff5cb224 */ /* 0x000fc400078e0a5c */
[----:B------:R-:W-:Y:S01]  /*3430*/  @!P0 IMAD.MOV R94, RZ, RZ, -R94 ;  /* 0x000000ffff5e8224 */ /* 0x000fe200078e0a5e */
[C---:B------:R-:W-:Y:S01]  /*3440*/  SEL R9, R3.reuse, R9, !P5 ;  /* 0x0000000903097207 */ /* 0x040fe20006800000 */
[----:B------:R-:W-:Y:S01]  /*3450*/  @!P2 IMAD.MOV R96, RZ, RZ, -R96 ;  /* 0x000000ffff60a224 */ /* 0x000fe200078e0a60 */
[C---:B------:R-:W-:Y:S01]  /*3460*/  SEL R7, R3.reuse, R7, !P5 ;  /* 0x0000000703077207 */ /* 0x040fe20006800000 */
[----:B------:R-:W-:Y:S01]  /*3470*/  @!P1 IMAD.MOV R98, RZ, RZ, -R98 ;  /* 0x000000ffff629224 */ /* 0x000fe200078e0a62 */
[----:B------:R-:W-:Y:S01]  /*3480*/  SEL R6, R3, R6, !P5 ;  /* 0x0000000603067207 */ /* 0x000fe20006800000 */
[----:B------:R-:W-:Y:S01]  /*3490*/  IMAD R9, R9, UR4, RZ ;  /* 0x0000000409097c24 */ /* 0x000fe2000f8e02ff */
[C---:B------:R-:W-:Y:S01]  /*34a0*/  SEL R8, R3.reuse, R8, !P5 ;  /* 0x0000000803087207 */ /* 0x040fe20006800000 */
[----:B------:R-:W-:Y:S01]  /*34b0*/  @!P6 IMAD.MOV R100, RZ, RZ, -R100 ;  /* 0x000000ffff64e224 */ /* 0x000fe200078e0a64 */
[----:B------:R-:W-:Y:S01]  /*34c0*/  SEL R10, R3, R10, !P5 ;  /* 0x0000000a030a7207 */ /* 0x000fe20006800000 */
[----:B------:R-:W-:Y:S01]  /*34d0*/  IMAD R7, R7, UR4, RZ ;  /* 0x0000000407077c24 */ /* 0x000fe2000f8e02ff */
[C---:B------:R-:W-:Y:S01]  /*34e0*/  SEL R11, R3.reuse, R11, !P5 ;  /* 0x0000000b030b7207 */ /* 0x040fe20006800000 */
[----:B------:R-:W-:Y:S01]  /*34f0*/  IMAD R6, R6, UR4, RZ ;  /* 0x0000000406067c24 */ /* 0x000fe2000f8e02ff */
[C---:B------:R-:W-:Y:S01]  /*3500*/  SEL R13, R3.reuse, R13, !P5 ;  /* 0x0000000d030d7207 */ /* 0x040fe20006800000 */
[----:B------:R-:W-:Y:S01]  /*3510*/  IMAD R5, R8, UR4, RZ ;  /* 0x0000000408057c24 */ /* 0x000fe2000f8e02ff */
[C---:B------:R-:W-:Y:S01]  /*3520*/  SEL R12, R3.reuse, R12, !P5 ;  /* 0x0000000c030c7207 */ /* 0x040fe20006800000 */
[----:B------:R-:W-:Y:S01]  /*3530*/  IMAD R41, R10, UR4, RZ ;  /* 0x000000040a297c24 */ /* 0x000fe2000f8e02ff */
[----:B------:R-:W-:Y:S01]  /*3540*/  SEL R14, R3, R14, !P5 ;  /* 0x0000000e030e7207 */ /* 0x000fe20006800000 */
[----:B------:R-:W-:Y:S01]  /*3550*/  IMAD R11, R11, UR4, RZ ;  /* 0x000000040b0b7c24 */ /* 0x000fe2000f8e02ff */
        /* <DEDUP_REMOVED lines=10> */
[C---:B------:R-:W-:Y:S01]  /*3600*/  SEL R22, R3.reuse, R22, !P5 ;  /* 0x0000001603167207 */ /* 0x040fe20006800000 */
[----:B------:R-:W-:Y:S01]  /*3610*/  IMAD R122, R4, UR4, RZ ;  /* 0x00000004047a7c24 */ /* 0x000fe2000f8e02ff */
[C---:B------:R-:W-:Y:S01]  /*3620*/  SEL R20, R3.reuse, R20, !P5 ;  /* 0x0000001403147207 */ /* 0x040fe20006800000 */
[----:B------:R-:W-:Y:S01]  /*3630*/  IMAD R47, R16, UR4, RZ ;  /* 0x00000004102f7c24 */ /* 0x000fe2000f8e02ff */
[----:B------:R-:W-:Y:S01]  /*3640*/  SEL R24, R3, R24, !P5 ;  /* 0x0000001803187207 */ /* 0x000fe20006800000 */
[----:B------:R-:W-:Y:S01]  /*3650*/  IMAD R17, R17, UR4, RZ ;  /* 0x0000000411117c24 */ /* 0x000fe2000f8e02ff */
[----:B------:R-:W-:Y:S01]  /*3660*/  SHF.R.S32.HI R8, RZ, 0x1f, R9 ;  /* 0x0000001fff087819 */ /* 0x000fe20000011409 */
[----:B------:R-:W-:Y:S01]  /*3670*/  IMAD R49, R18, UR4, RZ ;  /* 0x0000000412317c24 */ /* 0x000fe2000f8e02ff */
[----:B------:R-:W-:Y:S01]  /*3680*/  IADD3 R53, P4, R9, UR10, RZ ;  /* 0x0000000a09357c10 */ /* 0x000fe2000ff9e0ff */
        /* <DEDUP_REMOVED lines=9> */
[----:B------:R-:W-:Y:S01]  /*3720*/  SEL R26, R3, R26, !P5 ;  /* 0x0000001a031a7207 */ /* 0x000fe20006800000 */
[----:B------:R-:W-:Y:S01]  /*3730*/  IMAD R63, R23, UR4, RZ ;  /* 0x00000004173f7c24 */ /* 0x000fe2000f8e02ff */
[----:B------:R-:W-:Y:S01]  /*3740*/  SEL R27, R3, R27, !P5 ;  /* 0x0000001b031b7207 */ /* 0x000fe20006800000 */
[----:B------:R-:W-:Y:S01]  /*3750*/  IMAD R67, R25, UR4, RZ ;  /* 0x0000000419437c24 */ /* 0x000fe2000f8e02ff */
[C---:B------:R-:W-:Y:S01]  /*3760*/  SEL R28, R3.reuse, R28, !P5 ;  /* 0x0000001c031c7207 */ /* 0x040fe20006800000 */
        /* <DEDUP_REMOVED lines=19> */
[----:B------:R-:W-:-:S02]  /*38a0*/  SEL R38, R3, R38, !P5 ;  /* 0x0000002603267207 */ /* 0x000fc40006800000 */
        /* <DEDUP_REMOVED lines=64> */
[----:B------:R-:W-:Y:S01]  /*3cb0*/  SHF.R.S32.HI R12, RZ, 0x1f, R6 ;  /* 0x0000001fff0c7819 */ /* 0x000fe20000011406 */
[----:B------:R-:W-:Y:S01]  /*3cc0*/  IMAD R51, R51, UR4, RZ ;  /* 0x0000000433337c24 */ /* 0x000fe2000f8e02ff */
[----:B------:R-:W-:Y:S01]  /*3cd0*/  IADD3 R3, P5, R6, UR10, RZ ;  /* 0x0000000a06037c10 */ /* 0x000fe2000ffbe0ff */
[----:B------:R-:W-:Y:S01]  /*3ce0*/  ULDC UR4, c[0x0][0x23c] ;  /* 0x00008f0000047ab9 */ /* 0x000fe20000000800 */
[----:B------:R-:W-:Y:S01]  /*3cf0*/  SHF.R.S32.HI R14, RZ, 0x1f, R5 ;  /* 0x0000001fff0e7819 */ /* 0x000fe20000011405 */
[----:B------:R-:W-:Y:S01]  /*3d00*/  IMAD R54, R54, UR4, RZ ;  /* 0x0000000436367c24 */ /* 0x000fe2000f8e02ff */
[----:B------:R-:W-:Y:S01]  /*3d10*/  IADD3 R4, P3, R5, UR10, RZ ;  /* 0x0000000a05047c10 */ /* 0x000fe2000ff7e0ff */
[----:B------:R-:W-:Y:S01]  /*3d20*/  USHF.L.U32 UR4, UR4, 0x7, URZ ;  /* 0x0000000704047899 */ /* 0x000fe2000800063f */
[----:B------:R-:W-:-:S02]  /*3d30*/  SHF.R.S32.HI R16, RZ, 0x1f, R41 ;  /* 0x0000001fff107819 */ /* 0x000fc40000011429 */
[----:B------:R-:W-:Y:S02]  /*3d40*/  IADD3 R5, P2, R41, UR10, RZ ;  /* 0x0000000a29057c10 */ /* 0x000fe4000ff5e0ff */
[----:B------:R-:W-:Y:S02]  /*3d50*/  IADD3.X R8, R8, UR11, RZ, P4, !PT ;  /* 0x0000000b08087c10 */ /* 0x000fe4000a7fe4ff */
[----:B------:R-:W-:Y:S02]  /*3d60*/  SHF.R.S32.HI R18, RZ, 0x1f, R11 ;  /* 0x0000001fff127819 */ /* 0x000fe4000001140b */
[----:B------:R-:W-:Y:S02]  /*3d70*/  IADD3 R6, P1, R11, UR10, RZ ;  /* 0x0000000a0b067c10 */ /* 0x000fe4000ff3e0ff */
[----:B------:R-:W-:Y:S02]  /*3d80*/  SHF.R.S32.HI R22, RZ, 0x1f, R13 ;  /* 0x0000001fff167819 */ /* 0x000fe4000001140d */
[----:B------:R-:W-:-:S02]  /*3d90*/  IADD3 R9, P4, R13, UR10, RZ ;  /* 0x0000000a0d097c10 */ /* 0x000fc4000ff9e0ff */
[----:B------:R-:W-:Y:S02]  /*3da0*/  IADD3.X R10, R10, UR11, RZ, P6, !PT ;  /* 0x0000000b0a0a7c10 */ /* 0x000fe4000b7fe4ff */
[----:B------:R-:W-:Y:S02]  /*3db0*/  SHF.R.S32.HI R20, RZ, 0x1f, R43 ;  /* 0x0000001fff147819 */ /* 0x000fe4000001142b */
[----:B------:R-:W-:Y:S02]  /*3dc0*/  IADD3 R7, P0, R43, UR10, RZ ;  /* 0x0000000a2b077c10 */ /* 0x000fe4000ff1e0ff */
[----:B------:R-:W-:Y:S02]  /*3dd0*/  SHF.R.S32.HI R24, RZ, 0x1f, R45 ;  /* 0x0000001fff187819 */ /* 0x000fe4000001142d */
[----:B------:R-:W-:Y:S02]  /*3de0*/  IADD3 R11, P6, R45, UR10, RZ ;  /* 0x0000000a2d0b7c10 */ /* 0x000fe4000ffde0ff */
[----:B------:R-:W-:-:S02]  /*3df0*/  IADD3.X R12, R12, UR11, RZ, P5, !PT ;  /* 0x0000000b0c0c7c10 */ /* 0x000fc4000affe4ff */
[----:B------:R-:W-:Y:S02]  /*3e00*/  SHF.R.S32.HI R26, RZ, 0x1f, R15 ;  /* 0x0000001fff1a7819 */ /* 0x000fe4000001140f */
[----:B------:R-:W-:Y:S02]  /*3e10*/  IADD3 R13, P5, R15, UR10, RZ ;  /* 0x0000000a0f0d7c10 */ /* 0x000fe4000ffbe0ff */
[----:B------:R-:W-:Y:S02]  /*3e20*/  IADD3.X R14, R14, UR11, RZ, P3, !PT ;  /* 0x0000000b0e0e7c10 */ /* 0x000fe40009ffe4ff */
[----:B------:R-:W-:Y:S02]  /*3e30*/  SHF.R.S32.HI R28, RZ, 0x1f, R47 ;  /* 0x0000001fff1c7819 */ /* 0x000fe4000001142f */
[----:B------:R-:W-:Y:S02]  /*3e40*/  IADD3 R15, P3, R47, UR10, RZ ;  /* 0x0000000a2f0f7c10 */ /* 0x000fe4000ff7e0ff */
[----:B------:R-:W-:-:S02]  /*3e50*/  SHF.R.S32.HI R30, RZ, 0x1f, R17 ;  /* 0x0000001fff1e7819 */ /* 0x000fc40000011411 */
[----:B------:R-:W-:Y:S02]  /*3e60*/  IADD3.X R16, R16, UR11, RZ, P2, !PT ;  /* 0x0000000b10107c10 */ /* 0x000fe400097fe4ff */
[----:B------:R-:W-:Y:S02]  /*3e70*/  IADD3 R17, P2, R17, UR10, RZ ;  /* 0x0000000a11117c10 */ /* 0x000fe4000ff5e0ff */
[----:B------:R-:W-:Y:S02]  /*3e80*/  IADD3.X R18, R18, UR11, RZ, P1, !PT ;  /* 0x0000000b12127c10 */ /* 0x000fe40008ffe4ff */
[----:B------:R-:W-:Y:S02]  /*3e90*/  IADD3.X R22, R22, UR11, RZ, P4, !PT ;  /* 0x0000000b16167c10 */ /* 0x000fe4000a7fe4ff */
[----:B------:R-:W-:Y:S02]  /*3ea0*/  SHF.R.S32.HI R32, RZ, 0x1f, R49 ;  /* 0x0000001fff207819 */ /* 0x000fe40000011431 */
[----:B------:R-:W-:-:S02]  /*3eb0*/  IADD3 R19, P1, R49, UR10, RZ ;  /* 0x0000000a31137c10 */ /* 0x000fc4000ff3e0ff */
[----:B------:R-:W-:Y:S02]  /*3ec0*/  IADD3.X R20, R20, UR11, RZ, P0, !PT ;  /* 0x0000000b14147c10 */ /* 0x000fe400087fe4ff */
[----:B------:R-:W-:Y:S02]  /*3ed0*/  SHF.R.S32.HI R36, RZ, 0x1f, R57 ;  /* 0x0000001fff247819 */ /* 0x000fe40000011439 */
[----:B------:R-:W-:Y:S02]  /*3ee0*/  IADD3 R23, P4, R57, UR10, RZ ;  /* 0x0000000a39177c10 */ /* 0x000fe4000ff9e0ff */
[----:B------:R-:W-:Y:S02]  /*3ef0*/  IADD3.X R24, R24, UR11, RZ, P6, !PT ;  /* 0x0000000b18187c10 */ /* 0x000fe4000b7fe4ff */
[----:B------:R-:W-:Y:S02]  /*3f00*/  SHF.R.S32.HI R34, RZ, 0x1f, R55 ;  /* 0x0000001fff227819 */ /* 0x000fe40000011437 */
[----:B------:R-:W-:-:S02]  /*3f10*/  IADD3 R21, P0, R55, UR10, RZ ;  /* 0x0000000a37157c10 */ /* 0x000fc4000ff1e0ff */
[----:B------:R-:W-:Y:S02]  /*3f20*/  SHF.R.S32.HI R38, RZ, 0x1f, R59 ;  /* 0x0000001fff267819 */ /* 0x000fe4000001143b */
[----:B------:R-:W-:Y:S02]  /*3f30*/  IADD3 R25, P6, R59, UR10, RZ ;  /* 0x0000000a3b197c10 */ /* 0x000fe4000ffde0ff */
[----:B------:R-:W-:Y:S02]  /*3f40*/  IADD3.X R26, R26, UR11, RZ, P5, !PT ;  /* 0x0000000b1a1a7c10 */ /* 0x000fe4000affe4ff */
        /* <DEDUP_REMOVED lines=8> */
[----:B------:R-:W-:-:S02]  /*3fd0*/  IADD3.X R32, R32, UR11, RZ, P1, !PT ;  /* 0x0000000b20207c10 */ /* 0x000fc40008ffe4ff */
[----:B------:R-:W-:Y:S02]  /*3fe0*/  IADD3.X R36, R36, UR11, RZ, P4, !PT ;  /* 0x0000000b24247c10 */ /* 0x000fe4000a7fe4ff */
[----:B------:R-:W-:Y:S02]  /*3ff0*/  SHF.R.S32.HI R46, RZ, 0x1f, R67 ;  /* 0x0000001fff2e7819 */ /* 0x000fe40000011443 */
[----:B------:R-:W-:Y:S02]  /*4000*/  IADD3 R33, P1, R67, UR10, RZ ;  /* 0x0000000a43217c10 */ /* 0x000fe4000ff3e0ff */
[----:B------:R-:W-:Y:S02]  /*4010*/  IADD3.X R34, R34, UR11, RZ, P0, !PT ;  /* 0x0000000b22227c10 */ /* 0x000fe400087fe4ff */
        /* <DEDUP_REMOVED lines=28> */
[----:B------:R-:W-:Y:S02]  /*41e0*/  SHF.R.S32.HI R101, RZ, 0x1f, R102 ;  /* 0x0000001fff657819 */ /* 0x000fe40000011466 */
[----:B------:R-:W-:Y:S02]  /*41f0*/  IADD3.X R94, R94, UR11, RZ, P5, !PT ;  /* 0x0000000b5e5e7c10 */ /* 0x000fe4000affe4ff */
[----:B------:R-:W-:Y:S02]  /*4200*/  IADD3 R102, P5, R102, UR10, RZ ;  /* 0x0000000a66667c10 */ /* 0x000fe4000ffbe0ff */
[----:B------:R-:W-:-:S02]  /*4210*/  SHF.R.S32.HI R103, RZ, 0x1f, R104 ;  /* 0x0000001fff677819 */ /* 0x000fc40000011468 */
[----:B------:R-:W-:Y:S02]  /*4220*/  IADD3.X R95, R95, UR11, RZ, P3, !PT ;  /* 0x0000000b5f5f7c10 */ /* 0x000fe40009ffe4ff */
[----:B------:R-:W-:Y:S02]  /*4230*/  IADD3 R104, P3, R104, UR10, RZ ;  /* 0x0000000a68687c10 */ /* 0x000fe4000ff7e0ff */
[----:B------:R-:W-:Y:S02]  /*4240*/  SHF.R.S32.HI R105, RZ, 0x1f, R106 ;  /* 0x0000001fff697819 */ /* 0x000fe4000001146a */
[----:B------:R-:W-:Y:S02]  /*4250*/  IADD3.X R96, R96, UR11, RZ, P2, !PT ;  /* 0x0000000b60607c10 */ /* 0x000fe400097fe4ff */
[----:B------:R-:W-:Y:S02]  /*4260*/  IADD3 R106, P2, R106, UR10, RZ ;  /* 0x0000000a6a6a7c10 */ /* 0x000fe4000ff5e0ff */
[----:B------:R-:W-:-:S02]  /*4270*/  SHF.R.S32.HI R107, RZ, 0x1f, R108 ;  /* 0x0000001fff6b7819 */ /* 0x000fc4000001146c */
[----:B------:R-:W-:Y:S02]  /*4280*/  IADD3.X R97, R97, UR11, RZ, P1, !PT ;  /* 0x0000000b61617c10 */ /* 0x000fe40008ffe4ff */
[----:B------:R-:W-:Y:S02]  /*4290*/  SHF.R.S32.HI R111, RZ, 0x1f, R112 ;  /* 0x0000001fff6f7819 */ /* 0x000fe40000011470 */
[----:B------:R-:W-:Y:S02]  /*42a0*/  IADD3.X R99, R99, UR11, RZ, P4, !PT ;  /* 0x0000000b63637c10 */ /* 0x000fe4000a7fe4ff */
[----:B------:R-:W-:Y:S02]  /*42b0*/  IADD3 R108, P1, R108, UR10, RZ ;  /* 0x0000000a6c6c7c10 */ /* 0x000fe4000ff3e0ff */
[----:B------:R-:W-:Y:S02]  /*42c0*/  SHF.R.S32.HI R109, RZ, 0x1f, R110 ;  /* 0x0000001fff6d7819 */ /* 0x000fe4000001146e */
[----:B------:R-:W-:-:S02]  /*42d0*/  IADD3.X R98, R98, UR11, RZ, P0, !PT ;  /* 0x0000000b62627c10 */ /* 0x000fc400087fe4ff */
[----:B------:R-:W-:Y:S02]  /*42e0*/  IADD3 R112, P4, R112, UR10, RZ ;  /* 0x0000000a70707c10 */ /* 0x000fe4000ff9e0ff */
[----:B------:R-:W-:Y:S02]  /*42f0*/  SHF.R.S32.HI R113, RZ, 0x1f, R114 ;  /* 0x0000001fff717819 */ /* 0x000fe40000011472 */
[----:B------:R-:W-:Y:S02]  /*4300*/  IADD3.X R100, R100, UR11, RZ, P6, !PT ;  /* 0x0000000b64647c10 */ /* 0x000fe4000b7fe4ff */
[----:B------:R-:W-:Y:S02]  /*4310*/  IADD3 R110, P0, R110, UR10, RZ ;  /* 0x0000000a6e6e7c10 */ /* 0x000fe4000ff1e0ff */
        /* <DEDUP_REMOVED lines=12> */
[----:B------:R-:W-:Y:S02]  /*43e0*/  IADD3.X R111, R111, UR11, RZ, P4, !PT ;  /* 0x0000000b6f6f7c10 */ /* 0x000fe4000a7fe4ff */
        /* <DEDUP_REMOVED lines=23> */
[----:B------:R-:W-:Y:S02]  /*4560*/  IADD3 R59, P4, R74, UR10, RZ ;  /* 0x0000000a4a3b7c10 */ /* 0x000fe4000ff9e0ff */
[----:B------:R-:W-:-:S02]  /*4570*/  IADD3.X R127, R127, UR11, RZ, P6, !PT ;  /* 0x0000000b7f7f7c10 */ /* 0x000fc4000b7fe4ff */
[----:B------:R-:W-:Y:S01]  /*4580*/  SHF.R.S32.HI R249, RZ, 0x1f, R72 ;  /* 0x0000001ffff97819 */ /* 0x000fe20000011448 */
[----:B------:R0:W-:Y:S01]  /*4590*/  STL [R1+0x8], R59 ;  /* 0x0000083b01007387 */ /* 0x0001e20000100800 */
[----:B------:R-:W-:Y:S02]  /*45a0*/  IADD3 R250, P0, R72, UR10, RZ ;  /* 0x0000000a48fa7c10 */ /* 0x000fe4000ff1e0ff */
[----:B------:R-:W-:Y:S02]  /*45b0*/  CS2R R72, SRZ ;  /* 0x0000000000487805 */ /* 0x000fe4000001ff00 */
[----:B------:R-:W-:Y:S02]  /*45c0*/  IADD3 R60, P6, R76, UR10, RZ ;  /* 0x0000000a4c3c7c10 */ /* 0x000fe4000ffde0ff */
[----:B------:R-:W-:Y:S02]  /*45d0*/  IADD3.X R129, R129, UR11, RZ, P5, !PT ;  /* 0x0000000b81817c10 */ /* 0x000fe4000affe4ff */
[----:B------:R-:W-:Y:S01]  /*45e0*/  IADD3 R61, P5, R78, UR10, RZ ;  /* 0x0000000a4e3d7c10 */ /* 0x000fe2000ffbe0ff */
[----:B------:R1:W-:Y:S01]  /*45f0*/  STL [R1+0x10], R60 ;  /* 0x0000103c01007387 */ /* 0x0003e20000100800 */
[----:B------:R-:W-:-:S02]  /*4600*/  IADD3.X R131, R131, UR11, RZ, P3, !PT ;  /* 0x0000000b83837c10 */ /* 0x000fc40009ffe4ff */
[----:B------:R-:W-:Y:S01]  /*4610*/  SHF.R.S32.HI R57, RZ, 0x1f, R74 ;  /* 0x0000001fff397819 */ /* 0x000fe2000001144a */
[----:B------:R2:W-:Y:S01]  /*4620*/  STL [R1+0x18], R61 ;  /* 0x0000183d01007387 */ /* 0x0005e20000100800 */
[----:B------:R-:W-:Y:S02]  /*4630*/  IADD3 R62, P3, R80, UR10, RZ ;  /* 0x0000000a503e7c10 */ /* 0x000fe4000ff7e0ff */
[----:B------:R-:W-:Y:S02]  /*4640*/  CS2R R74, SRZ ;  /* 0x00000000004a7805 */ /* 0x000fe4000001ff00 */
[----:B------:R-:W-:Y:S02]  /*4650*/  IADD3.X R133, R133, UR11, RZ, P2, !PT ;  /* 0x0000000b85857c10 */ /* 0x000fe400097fe4ff */
[----:B------:R-:W-:Y:S01]  /*4660*/  IADD3 R63, P2, R82, UR10, RZ ;  /* 0x0000000a523f7c10 */ /* 0x000fe2000ff5e0ff */
[----:B------:R3:W-:Y:S01]  /*4670*/  STL [R1+0x20], R62 ;  /* 0x0000203e01007387 */ /* 0x0007e20000100800 */
[----:B------:R-:W-:-:S02]  /*4680*/  IADD3.X R135, R135, UR11, RZ, P1, !PT ;  /* 0x0000000b87877c10 */ /* 0x000fc40008ffe4ff */
[----:B------:R-:W-:Y:S01]  /*4690*/  IADD3 R64, P1, R84, UR10, RZ ;  /* 0x0000000a54407c10 */ /* 0x000fe2000ff3e0ff */
[----:B------:R4:W-:Y:S01]  /*46a0*/  STL [R1+0x28], R63 ;  /* 0x0000283f01007387 */ /* 0x0009e20000100800 */
[----:B------:R-:W-:Y:S02]  /*46b0*/  IADD3.X R249, R249, UR11, RZ, P0, !PT ;  /* 0x0000000bf9f97c10 */ /* 0x000fe400087fe4ff */
[----:B------:R-:W-:Y:S01]  /*46c0*/  IADD3 R66, P0, R86, UR10, RZ ;  /* 0x0000000a56427c10 */ /* 0x000fe2000ff1e0ff */
[----:B------:R-:W-:Y:S01]  /*46d0*/  STL [R1+0x30], R64 ;  /* 0x0000304001007387 */ /* 0x000fe20000100800 */
[----:B------:R-:W-:Y:S02]  /*46e0*/  IADD3.X R65, R57, UR11, RZ, P4, !PT ;  /* 0x0000000b39417c10 */ /* 0x000fe4000a7fe4ff */
[----:B------:R-:W-:Y:S01]  /*46f0*/  SHF.R.S32.HI R58, RZ, 0x1f, R76 ;  /* 0x0000001fff3a7819 */ /* 0x000fe2000001144c */
[----:B------:R5:W-:Y:S01]  /*4700*/  STL [R1+0x38], R66 ;  /* 0x0000384201007387 */ /* 0x000be20000100800 */
[----:B0-----:R-:W-:-:S02]  /*4710*/  SHF.R.S32.HI R59, RZ, 0x1f, R78 ;  /* 0x0000001fff3b7819 */ /* 0x001fc4000001144e */
[----:B------:R-:W-:Y:S02]  /*4720*/  CS2R R76, SRZ ;  /* 0x00000000004c7805 */ /* 0x000fe4000001ff00 */
[----:B-1----:R-:W-:Y:S01]  /*4730*/  SHF.R.S32.HI R60, RZ, 0x1f, R80 ;  /* 0x0000001fff3c7819 */ /* 0x002fe20000011450 */
[----:B------:R0:W-:Y:S01]  /*4740*/  STL [R1], R65 ;  /* 0x0000004101007387 */ /* 0x0001e20000100800 */
[----:B--2---:R-:W-:Y:S02]  /*4750*/  SHF.R.S32.HI R61, RZ, 0x1f, R82 ;  /* 0x0000001fff3d7819 */ /* 0x004fe40000011452 */
[----:B------:R-:W-:Y:S02]  /*4760*/  CS2R R80, SRZ ;  /* 0x0000000000507805 */ /* 0x000fe4000001ff00 */
[----:B---3--:R-:W-:Y:S02]  /*4770*/  SHF.R.S32.HI R62, RZ, 0x1f, R84 ;  /* 0x0000001fff3e7819 */ /* 0x008fe40000011454 */
[----:B------:R-:W-:-:S02]  /*4780*/  CS2R R82, SRZ ;  /* 0x0000000000527805 */ /* 0x000fc4000001ff00 */
[----:B----4-:R-:W-:Y:S02]  /*4790*/  SHF.R.S32.HI R63, RZ, 0x1f, R86 ;  /* 0x0000001fff3f7819 */ /* 0x010fe40000011456 */
[----:B------:R-:W-:Y:S02]  /*47a0*/  CS2R R78, SRZ ;  /* 0x00000000004e7805 */ /* 0x000fe4000001ff00 */
[----:B-----5:R-:W-:Y:S02]  /*47b0*/  IADD3 R66, P4, R88, UR10, RZ ;  /* 0x0000000a58427c10 */ /* 0x020fe4000ff9e0ff */
[----:B------:R-:W-:Y:S02]  /*47c0*/  CS2R R84, SRZ ;  /* 0x0000000000547805 */ /* 0x000fe4000001ff00 */
[----:B------:R-:W-:Y:S02]  /*47d0*/  SHF.R.S32.HI R64, RZ, 0x1f, R88 ;  /* 0x0000001fff407819 */ /* 0x000fe40000011458 */
[----:B------:R-:W-:-:S02]  /*47e0*/  CS2R R86, SRZ ;  /* 0x0000000000567805 */ /* 0x000fc4000001ff00 */
[----:B0-----:R-:W-:Y:S01]  /*47f0*/  IADD3.X R65, R58, UR11, RZ, P6, !PT ;  /* 0x0000000b3a417c10 */ /* 0x001fe2000b7fe4ff */
[----:B------:R0:W-:Y:S01]  /*4800*/  STL [R1+0x40], R66 ;  /* 0x0000404201007387 */ /* 0x0001e20000100800 */
[----:B------:R-:W1:Y:S01]  /*4810*/  LDC R88, c[0x0][0x238] ;  /* 0x00008e00ff587b82 */ /* 0x000e620000000800 */
[----:B------:R-:W-:Y:S02]  /*4820*/  SHF.R.S32.HI R57, RZ, 0x1f, R90 ;  /* 0x0000001fff397819 */ /* 0x000fe4000001145a */
[----:B------:R2:W-:Y:S01]  /*4830*/  STL [R1+0xc], R65 ;  /* 0x00000c4101007387 */ /* 0x0005e20000100800 */
[----:B------:R-:W-:Y:S02]  /*4840*/  SHF.R.S32.HI R58, RZ, 0x1f, R89 ;  /* 0x0000001fff3a7819 */ /* 0x000fe40000011459 */
[C---:B------:R-:W-:Y:S02]  /*4850*/  LOP3.LUT R71, R0.reuse, 0x78, RZ, 0xfc, !PT ;  /* 0x0000007800477812 */ /* 0x040fe400078efcff */
[----:B------:R-:W-:-:S02]  /*4860*/  LOP3.LUT R70, R0, 0x70, RZ, 0xfc, !PT ;  /* 0x0000007000467812 */ /* 0x000fc400078efcff */
[----:B0-----:R-:W-:Y:S02]  /*4870*/  IADD3 R66, P6, R90, UR10, RZ ;  /* 0x0000000a5a427c10 */ /* 0x001fe4000ffde0ff */
[C---:B------:R-:W-:Y:S02]  /*4880*/  LOP3.LUT R69, R0.reuse, 0x68, RZ, 0xfc, !PT ;  /* 0x0000006800457812 */ /* 0x040fe400078efcff */
[----:B--2---:R-:W-:Y:S01]  /*4890*/  IADD3.X R65, R59, UR11, RZ, P5, !PT ;  /* 0x0000000b3b417c10 */ /* 0x004fe2000affe4ff */
[----:B------:R0:W-:Y:S01]  /*48a0*/  STL [R1+0x48], R66 ;  /* 0x0000484201007387 */ /* 0x0001e20000100800 */
[----:B------:R-:W-:Y:S02]  /*48b0*/  IADD3.X R57, R57, UR11, RZ, P6, !PT ;  /* 0x0000000b39397c10 */ /* 0x000fe4000b7fe4ff */
[----:B------:R-:W-:Y:S01]  /*48c0*/  SHF.R.S32.HI R59, RZ, 0x1f, R91 ;  /* 0x0000001fff3b7819 */ /* 0x000fe2000001145b */
[----:B------:R2:W-:Y:S01]  /*48d0*/  STL [R1+0x14], R65 ;  /* 0x0000144101007387 */ /* 0x0005e20000100800 */
[----:B------:R-:W-:-:S02]  /*48e0*/  LOP3.LUT R68, R0, 0x60, RZ, 0xfc, !PT ;  /* 0x0000006000447812 */ /* 0x000fc400078efcff */
[----:B------:R-:W-:Y:S02]  /*48f0*/  LOP3.LUT R67, R0, 0x58, RZ, 0xfc, !PT ;  /* 0x0000005800437812 */ /* 0x000fe400078efcff */
[----:B0-----:R-:W-:Y:S01]  /*4900*/  IADD3 R66, P5, R89, UR10, RZ ;  /* 0x0000000a59427c10 */ /* 0x001fe2000ffbe0ff */
[-C--:B-1----:R-:W-:Y:S02]  /*4910*/  IMAD R89, R71, R88.reuse, RZ ;  /* 0x0000005847597224 */ /* 0x082fe400078e02ff */
[-C--:B------:R-:W-:Y:S01]  /*4920*/  IMAD R71, R70, R88.reuse, RZ ;  /* 0x0000005846477224 */ /* 0x080fe200078e02ff */
[----:B--2---:R-:W-:Y:S01]  /*4930*/  IADD3.X R65, R60, UR11, RZ, P3, !PT ;  /* 0x0000000b3c417c10 */ /* 0x004fe20009ffe4ff */
[----:B------:R0:W-:Y:S01]  /*4940*/  STL [R1+0x50], R66 ;  /* 0x0000504201007387 */ /* 0x0001e20000100800 */
[----:B------:R-:W-:Y:S01]  /*4950*/  SHF.R.S32.HI R60, RZ, 0x1f, R137 ;  /* 0x0000001fff3c7819 */ /* 0x000fe20000011489 */
[-C--:B------:R-:W-:Y:S02]  /*4960*/  IMAD R70, R69, R88.reuse, RZ ;  /* 0x0000005845467224 */ /* 0x080fe400078e02ff */
[----:B------:R1:W-:Y:S01]  /*4970*/  STL [R1+0x1c], R65 ;  /* 0x00001c4101007387 */ /* 0x0003e20000100800 */
[----:B------:R-:W-:-:S02]  /*4980*/  IMAD R69, R68, R88, RZ ;  /* 0x0000005844457224 */ /* 0x000fc400078e02ff */
[----:B------:R-:W-:Y:S01]  /*4990*/  IMAD R68, R67, R88, RZ ;  /* 0x0000005843447224 */ /* 0x000fe200078e02ff */
[----:B0-----:R-:W-:Y:S02]  /*49a0*/  IADD3 R66, P3, R91, UR10, RZ ;  /* 0x0000000a5b427c10 */ /* 0x001fe4000ff7e0ff */
[----:B-1----:R-:W-:-:S03]  /*49b0*/  IADD3.X R65, R61, UR11, RZ, P2, !PT ;  /* 0x0000000b3d417c10 */ /* 0x002fc600097fe4ff */
[----:B------:R0:W-:Y:S01]  /*49c0*/  STL [R1+0x58], R66 ;  /* 0x0000584201007387 */ /* 0x0001e20000100800 */
[----:B------:R-:W-:-:S03]  /*49d0*/  SHF.R.S32.HI R61, RZ, 0x1f, R138 ;  /* 0x0000001fff3d7819 */ /* 0x000fc6000001148a */
[----:B------:R1:W-:Y:S01]  /*49e0*/  STL [R1+0x24], R65 ;  /* 0x0000244101007387 */ /* 0x0003e20000100800 */
        /* <DEDUP_REMOVED lines=13> */
[----:B------:R-:W-:Y:S02]  /*4ac0*/  IADD3 R64, P4, R51, UR10, RZ ;  /* 0x0000000a33407c10 */ /* 0x000fe4000ff9e0ff */
[C---:B------:R-:W-:Y:S01]  /*4ad0*/  IADD3 R51, P6, R52.reuse, UR6, RZ ;  /* 0x0000000634337c10 */ /* 0x040fe2000ffde0ff */
[----:B------:R1:W-:Y:S03]  /*4ae0*/  STL [R1+0x3c], R65 ;  /* 0x00003c4101007387 */ /* 0x0003e60000100800 */
[----:B------:R-:W-:Y:S01]  /*4af0*/  LEA.HI.X.SX32 R52, R52, UR7, 0x1, P6 ;  /* 0x0000000734347c11 */ /* 0x000fe2000b0f0eff */
[----:B------:R2:W-:Y:S01]  /*4b00*/  STL [R1+0x78], R64 ;  /* 0x0000784001007387 */ /* 0x0005e20000100800 */
[----:B------:R-:W-:Y:S01]  /*4b10*/  ULDC UR7, c[0x0][0x230] ;  /* 0x00008c0000077ab9 */ /* 0x000fe20000000800 */
[----:B0-----:R-:W-:-:S02]  /*4b20*/  LOP3.LUT R66, R0, 0x50, RZ, 0xfc, !PT ;  /* 0x0000005000427812 */ /* 0x001fc400078efcff */
[----:B------:R0:W-:Y:S01]  /*4b30*/  STL [R1+0x44], R57 ;  /* 0x0000443901007387 */ /* 0x0001e20000100800 */
[----:B-1----:R-:W-:Y:S02]  /*4b40*/  LOP3.LUT R65, R0, 0x48, RZ, 0xfc, !PT ;  /* 0x0000004800417812 */ /* 0x002fe400078efcff */
[-C--:B------:R-:W-:Y:S01]  /*4b50*/  IMAD R67, R66, R88.reuse, RZ ;  /* 0x0000005842437224 */ /* 0x080fe200078e02ff */
[----:B--2---:R-:W-:Y:S02]  /*4b60*/  IADD3.X R64, R58, UR11, RZ, P5, !PT ;  /* 0x0000000b3a407c10 */ /* 0x004fe4000affe4ff */
[----:B------:R-:W-:Y:S01]  /*4b70*/  IMAD R66, R65, R88, RZ ;  /* 0x0000005841427224 */ /* 0x000fe200078e02ff */
[----:B------:R-:W-:Y:S02]  /*4b80*/  IADD3.X R58, R59, UR11, RZ, P3, !PT ;  /* 0x0000000b3b3a7c10 */ /* 0x000fe40009ffe4ff */
[----:B0-----:R-:W-:Y:S01]  /*4b90*/  IADD3.X R57, R60, UR11, RZ, P2, !PT ;  /* 0x0000000b3c397c10 */ /* 0x001fe200097fe4ff */
[----:B------:R0:W-:Y:S01]  /*4ba0*/  STL [R1+0x4c], R64 ;  /* 0x00004c4001007387 */ /* 0x0001e20000100800 */
[----:B------:R-:W-:-:S02]  /*4bb0*/  IADD3.X R59, R61, UR11, RZ, P1, !PT ;  /* 0x0000000b3d3b7c10 */ /* 0x000fc40008ffe4ff */
[C---:B------:R-:W-:Y:S01]  /*4bc0*/  LOP3.LUT R61, R0.reuse, 0x28, RZ, 0xfc, !PT ;  /* 0x00000028003d7812 */ /* 0x040fe200078efcff */
[----:B------:R1:W-:Y:S01]  /*4bd0*/  STL [R1+0x54], R58 ;  /* 0x0000543a01007387 */ /* 0x0003e20000100800 */
[----:B------:R-:W-:-:S03]  /*4be0*/  LOP3.LUT R60, R0, 0x20, RZ, 0xfc, !PT ;  /* 0x00000020003c7812 */ /* 0x000fc600078efcff */
[----:B------:R2:W-:Y:S01]  /*4bf0*/  STL [R1+0x5c], R57 ;  /* 0x00005c3901007387 */ /* 0x0005e20000100800 */
[----:B0-----:R-:W-:-:S03]  /*4c00*/  LOP3.LUT R64, R0, 0x40, RZ, 0xfc, !PT ;  /* 0x0000004000407812 */ /* 0x001fc600078efcff */
[----:B------:R0:W-:Y:S01]  /*4c10*/  STL [R1+0x64], R59 ;  /* 0x0000643b01007387 */ /* 0x0001e20000100800 */
[----:B-1----:R-:W-:Y:S01]  /*4c20*/  IADD3.X R58, R62, UR11, RZ, P0, !PT ;  /* 0x0000000b3e3a7c10 */ /* 0x002fe200087fe4ff */
[-C--:B------:R-:W-:Y:S01]  /*4c30*/  IMAD R65, R64, R88.reuse, RZ ;  /* 0x0000005840417224 */ /* 0x080fe200078e02ff */
[C---:B------:R-:W-:Y:S02]  /*4c40*/  LOP3.LUT R62, R0.reuse, 0x30, RZ, 0xfc, !PT ;  /* 0x00000030003e7812 */ /* 0x040fe400078efcff */
[----:B--2---:R-:W-:Y:S01]  /*4c50*/  IADD3.X R57, R63, UR11, RZ, P4, !PT ;  /* 0x0000000b3f397c10 */ /* 0x004fe2000a7fe4ff */
[----:B------:R1:W-:Y:S01]  /*4c60*/  STL [R1+0x6c], R58 ;  /* 0x00006c3a01007387 */ /* 0x0003e20000100800 */
[C---:B------:R-:W-:Y:S02]  /*4c70*/  LOP3.LUT R63, R0.reuse, 0x38, RZ, 0xfc, !PT ;  /* 0x00000038003f7812 */ /* 0x040fe400078efcff */
[----:B0-----:R-:W-:Y:S01]  /*4c80*/  LOP3.LUT R59, R0, 0x18, RZ, 0xfc, !PT ;  /* 0x00000018003b7812 */ /* 0x001fe200078efcff */
[----:B------:R0:W-:Y:S02]  /*4c90*/  STL [R1+0x74], R57 ;  /* 0x0000743901007387 */ /* 0x0001e40000100800 */
[----:B------:R-:W-:-:S02]  /*4ca0*/  IMAD R64, R63, R88, RZ ;  /* 0x000000583f407224 */ /* 0x000fc400078e02ff */
[----:B------:R2:W-:Y:S01]  /*4cb0*/  STL [R1+0xb4], R89 ;  /* 0x0000b45901007387 */ /* 0x0005e20000100800 */
[-C--:B------:R-:W-:Y:S01]  /*4cc0*/  IMAD R63, R62, R88.reuse, RZ ;  /* 0x000000583e3f7224 */ /* 0x080fe200078e02ff */
[----:B-1----:R-:W-:Y:S01]  /*4cd0*/  LOP3.LUT R58, R0, 0x10, RZ, 0xfc, !PT ;  /* 0x00000010003a7812 */ /* 0x002fe200078efcff */
[-C--:B------:R-:W-:Y:S01]  /*4ce0*/  IMAD R62, R61, R88.reuse, RZ ;  /* 0x000000583d3e7224 */ /* 0x080fe200078e02ff */
[----:B------:R2:W-:Y:S01]  /*4cf0*/  STL [R1+0xb0], R71 ;  /* 0x0000b04701007387 */ /* 0x0005e20000100800 */
[-C--:B------:R-:W-:Y:S01]  /*4d00*/  IMAD R61, R60, R88.reuse, RZ ;  /* 0x000000583c3d7224 */ /* 0x080fe200078e02ff */
[----:B0-----:R-:W-:Y:S01]  /*4d10*/  LOP3.LUT R57, R0, 0x8, RZ, 0xfc, !PT ;  /* 0x0000000800397812 */ /* 0x001fe200078efcff */
[-C--:B------:R-:W-:Y:S01]  /*4d20*/  IMAD R60, R59, R88.reuse, RZ ;  /* 0x000000583b3c7224 */ /* 0x080fe200078e02ff */
[----:B------:R2:W-:Y:S01]  /*4d30*/  STL [R1+0xac], R70 ;  /* 0x0000ac4601007387 */ /* 0x0005e20000100800 */
[-C--:B------:R-:W-:Y:S02]  /*4d40*/  IMAD R59, R58, R88.reuse, RZ ;  /* 0x000000583a3b7224 */ /* 0x080fe400078e02ff */
[-C--:B------:R-:W-:Y:S01]  /*4d50*/  IMAD R57, R57, R88.reuse, RZ ;  /* 0x0000005839397224 */ /* 0x080fe200078e02ff */
[----:B------:R2:W-:Y:S01]  /*4d60*/  STL [R1+0xa8], R69 ;  /* 0x0000a84501007387 */ /* 0x0005e20000100800 */
[----:B------:R-:W-:Y:S01]  /*4d70*/  IMAD R58, R0, R88, RZ ;  /* 0x00000058003a7224 */ /* 0x000fe200078e02ff */
[----:B------:R-:W-:-:S02]  /*4d80*/  SHF.R.S32.HI R0, RZ, 0x7, R56 ;  /* 0x00000007ff007819 */ /* 0x000fc40000011438 */
[----:B------:R2:W-:Y:S04]  /*4d90*/  STL [R1+0xa4], R68 ;  /* 0x0000a44401007387 */ /* 0x0005e80000100800 */
        /* <DEDUP_REMOVED lines=9> */
[----:B------:R2:W-:Y:S02]  /*4e30*/  STL [R1+0x7c], R57 ;  /* 0x00007c3901007387 */ /* 0x0005e40000100800 */
.L_x_1:
[----:B--2---:R-:W2:Y:S04]  /*4e40*/  LDL R61, [R1+0x7c] ;  /* 0x00007c00013d7983 */ /* 0x004ea80000100800 */
[----:B------:R-:W3:Y:S04]  /*4e50*/  LDL R137, [R1+0x80] ;  /* 0x0000800001897983 */ /* 0x000ee80000100800 */
[----:B------:R-:W4:Y:S01]  /*4e60*/  LDL R141, [R1+0x88] ;  /* 0x00008800018d7983 */ /* 0x000f220000100800 */
[----:B------:R-:W0:Y:S03]  /*4e70*/  S2R R252, SR_TID.X ;  /* 0x0000000000fc7919 */ /* 0x000e260000002100 */
[----:B------:R-:W5:Y:S04]  /*4e80*/  LDL R142, [R1+0x84] ;  /* 0x00008400018e7983 */ /* 0x000f680000100800 */
[----:B------:R1:W-:Y:S04]  /*4e90*/  STL [R1+0xd8], R0 ;  /* 0x0000d80001007387 */ /* 0x0003e80000100800 */
[----:B------:R-:W5:Y:S01]  /*4ea0*/  LDL R138, [R1+0x8c] ;  /* 0x00008c00018a7983 */ /* 0x000f620000100800 */
[----:B------:R-:W-:-:S02]  /*4eb0*/  PRMT R64, RZ, 0x7610, R64 ;  /* 0x00007610ff407816 */ /* 0x000fc40000000040 */
[----:B------:R-:W-:Y:S01]  /*4ec0*/  PRMT R63, RZ, 0x7610, R63 ;  /* 0x00007610ff3f7816 */ /* 0x000fe2000000003f */
[----:B------:R-:W5:Y:S04]  /*4ed0*/  LDL R150, [R1+0x98] ;  /* 0x0000980001967983 */ /* 0x000f680000100800 */
[----:B-1----:R-:W5:Y:S01]  /*4ee0*/  LDL R0, [R1+0x94] ;  /* 0x0000940001007983 */ /* 0x002f620000100800 */
[----:B------:R-:W-:-:S03]  /*4ef0*/  PRMT R65, RZ, 0x7610, R65 ;  /* 0x00007610ff417816 */ /* 0x000fc60000000041 */
[----:B------:R-:W5:Y:S01]  /*4f00*/  LDL R149, [R1+0x9c] ;  /* 0x00009c0001957983 */ /* 0x000f620000100800 */
[----:B------:R-:W-:-:S03]  /*4f10*/  PRMT R62, RZ, 0x7610, R62 ;  /* 0x00007610ff3e7816 */ /* 0x000fc6000000003e */
[----:B------:R-:W5:Y:S01]  /*4f20*/  LDL R148, [R1+0xa0] ;  /* 0x0000a00001947983 */ /* 0x000f620000100800 */
[----:B0-----:R-:W-:-:S04]  /*4f30*/  SHF.R.U32.HI R60, RZ, 0x5, R252 ;  /* 0x00000005ff3c7819 */ /* 0x001fc800000116fc */
[----:B------:R-:W-:-:S04]  /*4f40*/  SGXT.U32 R60, R60, 0x3 ;  /* 0x000000033c3c781a */ /* 0x000fc80000000000 */
[C---:B------:R-:W-:Y:S02]  /*4f50*/  LOP3.LUT R56, R60.reuse, 0x8, RZ, 0xfc, !PT ;  /* 0x000000083c387812 */ /* 0x040fe400078efcff */
[C---:B------:R-:W-:Y:S02]  /*4f60*/  LOP3.LUT R58, R60.reuse, 0x18, RZ, 0xfc, !PT ;  /* 0x000000183c3a7812 */ /* 0x040fe400078efcff */
[----:B------:R-:W-:Y:S02]  /*4f70*/  LOP3.LUT R57, R60, 0x10, RZ, 0xfc, !PT ;  /* 0x000000103c397812 */ /* 0x000fe400078efcff */
[----:B------:R-:W-:Y:S02]  /*4f80*/  ISETP.GE.AND P6, PT, R56, UR7, PT ;  /* 0x0000000738007c0c */ /* 0x000fe4000bfc6270 */
[----:B------:R-:W-:Y:S02]  /*4f90*/  LOP3.LUT R59, R60, 0x20, RZ, 0xfc, !PT ;  /* 0x000000203c3b7812 */ /* 0x000fe400078efcff */
[----:B------:R-:W-:-:S02]  /*4fa0*/  ISETP.GE.AND P3, PT, R58, UR7, PT ;  /* 0x000000073a007c0c */ /* 0x000fc4000bf66270 */
[C---:B------:R-:W-:Y:S02]  /*4fb0*/  LOP3.LUT R58, R60.reuse, 0x28, RZ, 0xfc, !PT ;  /* 0x000000283c3a7812 */ /* 0x040fe400078efcff */
[----:B------:R-:W-:Y:S02]  /*4fc0*/  ISETP.GE.AND P5, PT, R57, UR7, PT ;  /* 0x0000000739007c0c */ /* 0x000fe4000bfa6270 */
[----:B------:R-:W-:Y:S02]  /*4fd0*/  ISETP.GE.AND P4, PT, R59, UR7, PT ;  /* 0x000000073b007c0c */ /* 0x000fe4000bf86270 */
[----:B------:R-:W-:-:S04]  /*4fe0*/  LOP3.LUT R59, R60, 0x30, RZ, 0xfc, !PT ;  /* 0x000000303c3b7812 */ /* 0x000fc800078efcff */
[----:B------:R-:W-:Y:S02]  /*4ff0*/  ISETP.GE.AND P1, PT, R59, UR7, PT ;  /* 0x000000073b007c0c */ /* 0x000fe4000bf26270 */
[----:B--2---:R-:W-:-:S04]  /*5000*/  IADD3 R56, P0, R61, R51, RZ ;  /* 0x000000333d387210 */ /* 0x004fc80007f1e0ff */
[-C--:B------:R-:W-:Y:S02]  /*5010*/  LEA.HI.X.SX32 R57, R61, R52.reuse, 0x1, P0 ;  /* 0x000000343d397211 */ /* 0x080fe400000f0eff */
[----:B------:R-:W-:Y:S02]  /*5020*/  ISETP.GE.AND P0, PT, R58, UR7, PT ;  /* 0x000000073a007c0c */ /* 0x000fe4000bf06270 */
[CC--:B---3--:R-:W-:Y:S01]  /*5030*/  IADD3 R58, P2, R137.reuse, R51.reuse, RZ ;  /* 0x00000033893a7210 */ /* 0x0c8fe20007f5e0ff */
[----:B------:R-:W2:Y:S03]  /*5040*/  @!P6 LDG.E.U8 R63, desc[UR8][R56.64] ;  /* 0x00000008383fe981 */ /* 0x000ea6000c1e1100 */
[----:B------:R-:W-:Y:S02]  /*5050*/  LEA.HI.X.SX32 R59, R137, R52, 0x1, P2 ;  /* 0x00000034893b7211 */ /* 0x000fe400010f0eff */
[----:B------:R-:W3:Y:S04]  /*5060*/  LDL R137, [R1+0x90] ;  /* 0x0000900001897983 */ /* 0x000ee80000100800 */
[----:B------:R4:W2:Y:S02]  /*5070*/  @!P5 LDG.E.U8 R64, desc[UR8][R58.64] ;  /* 0x000000083a40d981 */ /* 0x0008a4000c1e1100 */
[----:B----4-:R-:W-:-:S04]  /*5080*/  IADD3 R58, P5, R141, R51, RZ ;  /* 0x000000338d3a7210 */ /* 0x010fc80007fbe0ff */
[----:B------:R-:W-:Y:S02]  /*5090*/  LEA.HI.X.SX32 R59, R141, R52, 0x1, P5 ;  /* 0x000000348d3b7211 */ /* 0x000fe400028f0eff */
[----:B------:R-:W0:Y:S01]  /*50a0*/  S2R R141, SR_TID.X ;  /* 0x00000000008d7919 */ /* 0x000e220000002100 */
[----:B-----5:R-:W-:-:S04]  /*50b0*/  IADD3 R56, P6, R142, R51, RZ ;  /* 0x000000338e387210 */ /* 0x020fc80007fde0ff */
[----:B------:R-:W-:Y:S02]  /*50c0*/  LEA.HI.X.SX32 R57, R142, R52, 0x1, P6 ;  /* 0x000000348e397211 */ /* 0x000fe400030f0eff */
[----:B------:R-:W1:Y:S01]  /*50d0*/  LDC R142, c[0x0][0x238] ;  /* 0x00008e00ff8e7b82 */ /* 0x000e620000000800 */
[----:B------:R-:W-:Y:S02]  /*50e0*/  ISETP.GE.AND P6, PT, R60, UR7, PT ;  /* 0x000000073c007c0c */ /* 0x000fe4000bfc6270 */
[----:B------:R4:W5:Y:S01]  /*50f0*/  @!P3 LDG.E.U8 R65, desc[UR8][R56.64] ;  /* 0x000000083841b981 */ /* 0x000962000c1e1100 */
[----:B------:R-:W-:Y:S02]  /*5100*/  PRMT R66, RZ, 0x7610, R66 ;  /* 0x00007610ff427816 */ /* 0x000fe40000000042 */
[----:B------:R-:W-:-:S04]  /*5110*/  PRMT R67, RZ, 0x7610, R67 ;  /* 0x00007610ff437816 */ /* 0x000fc80000000043 */
[----:B------:R4:W2:Y:S01]  /*5120*/  @!P4 LDG.E.U8 R66, desc[UR8][R58.64] ;  /* 0x000000083a42c981 */ /* 0x0008a2000c1e1100 */
[----:B0-----:R-:W-:-:S04]  /*5130*/  SHF.R.U32.HI R141, RZ, 0x5, R141 ;  /* 0x00000005ff8d7819 */ /* 0x001fc8000001168d */
[----:B------:R-:W-:-:S05]  /*5140*/  SGXT.U32 R141, R141, 0x3 ;  /* 0x000000038d8d781a */ /* 0x000fca0000000000 */
[----:B-1----:R-:W-:Y:S02]  /*5150*/  IMAD R141, R141, R142, RZ ;  /* 0x0000008e8d8d7224 */ /* 0x002fe400078e02ff */
[----:B------:R-:W5:Y:S03]  /*5160*/  LDL R142, [R1+0xa8] ;  /* 0x0000a800018e7983 */ /* 0x000f660000100800 */
[----:B----4-:R-:W-:-:S04]  /*5170*/  IADD3 R56, P5, R141, R51, RZ ;  /* 0x000000338d387210 */ /* 0x010fc80007fbe0ff */
[----:B------:R-:W-:Y:S02]  /*5180*/  LEA.HI.X.SX32 R57, R141, R52, 0x1, P5 ;  /* 0x000000348d397211 */ /* 0x000fe400028f0eff */
[----:B------:R-:W4:Y:S04]  /*5190*/  LDL R141, [R1+0xb0] ;  /* 0x0000b000018d7983 */ /* 0x000f280000100800 */
[----:B------:R3:W2:Y:S01]  /*51a0*/  @!P6 LDG.E.U8 R62, desc[UR8][R56.64] ;  /* 0x00000008383ee981 */ /* 0x0006a2000c1e1100 */
[----:B------:R-:W-:-:S04]  /*51b0*/  IADD3 R58, P4, R138, R51, RZ ;  /* 0x000000338a3a7210 */ /* 0x000fc80007f9e0ff */
[----:B------:R-:W-:Y:S02]  /*51c0*/  LEA.HI.X.SX32 R59, R138, R52, 0x1, P4 ;  /* 0x000000348a3b7211 */ /* 0x000fe400020f0eff */
[----:B------:R-:W2:Y:S04]  /*51d0*/  LDL R138, [R1+0xa4] ;  /* 0x0000a400018a7983 */ /* 0x000ea80000100800 */
[----:B------:R0:W2:Y:S01]  /*51e0*/  @!P0 LDG.E.U8 R67, desc[UR8][R58.64] ;  /* 0x000000083a438981 */ /* 0x0000a2000c1e1100 */
[----:B---3--:R-:W-:-:S04]  /*51f0*/  IADD3 R56, P6, R137, R51, RZ ;  /* 0x0000003389387210 */ /* 0x008fc80007fde0ff */
[----:B------:R-:W-:Y:S02]  /*5200*/  LEA.HI.X.SX32 R57, R137, R52, 0x1, P6 ;  /* 0x0000003489397211 */ /* 0x000fe400030f0eff */
[----:B------:R-:W3:Y:S01]  /*5210*/  LDL R137, [R1+0xac] ;  /* 0x0000ac0001897983 */ /* 0x000ee20000100800 */
[----:B0-----:R-:W-:-:S04]  /*5220*/  IADD3 R58, P6, R0, R51, RZ ;  /* 0x00000033003a7210 */ /* 0x001fc80007fde0ff */
[----:B------:R-:W-:Y:S02]  /*5230*/  LEA.HI.X.SX32 R59, R0, R52, 0x1, P6 ;  /* 0x00000034003b7211 */ /* 0x000fe400030f0eff */
[----:B------:R-:W3:Y:S01]  /*5240*/  LDL R0, [R1+0xb4] ;  /* 0x0000b40001007983 */ /* 0x000ee20000100800 */
[----:B------:R-:W-:-:S04]  /*5250*/  LOP3.LUT R61, R60, 0x38, RZ, 0xfc, !PT ;  /* 0x000000383c3d7812 */ /* 0x000fc800078efcff */
[----:B------:R-:W-:Y:S02]  /*5260*/  ISETP.GE.AND P2, PT, R61, UR7, PT ;  /* 0x000000073d007c0c */ /* 0x000fe4000bf46270 */
[----:B------:R-:W-:-:S04]  /*5270*/  LOP3.LUT R61, R60, 0x40, RZ, 0xfc, !PT ;  /* 0x000000403c3d7812 */ /* 0x000fc800078efcff */
[----:B------:R-:W-:Y:S02]  /*5280*/  ISETP.GE.AND P3, PT, R61, UR7, PT ;  /* 0x000000073d007c0c */ /* 0x000fe4000bf66270 */
[----:B------:R-:W-:-:S04]  /*5290*/  LOP3.LUT R61, R60, 0x48, RZ, 0xfc, !PT ;  /* 0x000000483c3d7812 */ /* 0x000fc800078efcff */
[----:B------:R-:W-:Y:S02]  /*52a0*/  ISETP.GE.AND P5, PT, R61, UR7, PT ;  /* 0x000000073d007c0c */ /* 0x000fe4000bfa6270 */
[C---:B------:R-:W-:Y:S02]  /*52b0*/  LOP3.LUT R61, R60.reuse, 0x50, RZ, 0xfc, !PT ;  /* 0x000000503c3d7812 */ /* 0x040fe400078efcff */
[----:B------:R-:W-:Y:S02]  /*52c0*/  PRMT R68, RZ, 0x7610, R68 ;  /* 0x00007610ff447816 */ /* 0x000fe40000000044 */
[----:B------:R-:W-:Y:S02]  /*52d0*/  ISETP.GE.AND P4, PT, R61, UR7, PT ;  /* 0x000000073d007c0c */ /* 0x000fe4000bf86270 */
[----:B------:R-:W-:Y:S02]  /*52e0*/  PRMT R69, RZ, 0x7610, R69 ;  /* 0x00007610ff457816 */ /* 0x000fe40000000045 */
[C---:B------:R-:W-:Y:S01]  /*52f0*/  LOP3.LUT R61, R60.reuse, 0x58, RZ, 0xfc, !PT ;  /* 0x000000583c3d7812 */ /* 0x040fe200078efcff */
[----:B------:R0:W3:Y:S03]  /*5300*/  @!P1 LDG.E.U8 R68, desc[UR8][R56.64] ;  /* 0x0000000838449981 */ /* 0x0000e6000c1e1100 */
[----:B------:R-:W-:Y:S01]  /*5310*/  ISETP.GE.AND P0, PT, R61, UR7, PT ;  /* 0x000000073d007c0c */ /* 0x000fe2000bf06270 */
[----:B------:R1:W3:Y:S01]  /*5320*/  @!P2 LDG.E.U8 R69, desc[UR8][R58.64] ;  /* 0x000000083a45a981 */ /* 0x0002e2000c1e1100 */
[----:B------:R-:W-:-:S02]  /*5330*/  LOP3.LUT R61, R60, 0x60, RZ, 0xfc, !PT ;  /* 0x000000603c3d7812 */ /* 0x000fc400078efcff */
[----:B------:R-:W-:Y:S02]  /*5340*/  PRMT R70, RZ, 0x7610, R70 ;  /* 0x00007610ff467816 */ /* 0x000fe40000000046 */
[CC--:B0-----:R-:W-:Y:S02]  /*5350*/  IADD3 R56, P6, R150.reuse, R51.reuse, RZ ;  /* 0x0000003396387210 */ /* 0x0c1fe40007fde0ff */
[----:B-1----:R-:W-:Y:S02]  /*5360*/  IADD3 R58, P2, R149, R51, RZ ;  /* 0x00000033953a7210 */ /* 0x002fe40007f5e0ff */
[----:B------:R-:W-:Y:S02]  /*5370*/  ISETP.GE.AND P1, PT, R61, UR7, PT ;  /* 0x000000073d007c0c */ /* 0x000fe4000bf26270 */
[----:B------:R-:W-:Y:S02]  /*5380*/  PRMT R71, RZ, 0x7610, R71 ;  /* 0x00007610ff477816 */ /* 0x000fe40000000047 */
[----:B------:R-:W-:-:S02]  /*5390*/  LEA.HI.X.SX32 R57, R150, R52, 0x1, P6 ;  /* 0x0000003496397211 */ /* 0x000fc400030f0eff */
[C---:B------:R-:W-:Y:S02]  /*53a0*/  LOP3.LUT R61, R60.reuse, 0x68, RZ, 0xfc, !PT ;  /* 0x000000683c3d7812 */ /* 0x040fe400078efcff */
[----:B------:R-:W-:Y:S01]  /*53b0*/  LEA.HI.X.SX32 R59, R149, R52, 0x1, P2 ;  /* 0x00000034953b7211 */ /* 0x000fe200010f0eff */
[----:B------:R0:W3:Y:S01]  /*53c0*/  @!P3 LDG.E.U8 R70, desc[UR8][R56.64] ;  /* 0x000000083846b981 */ /* 0x0000e2000c1e1100 */
[----:B------:R-:W-:Y:S02]  /*53d0*/  ISETP.GE.AND P2, PT, R61, UR7, PT ;  /* 0x000000073d007c0c */ /* 0x000fe4000bf46270 */
[C---:B------:R-:W-:Y:S01]  /*53e0*/  LOP3.LUT R61, R60.reuse, 0x70, RZ, 0xfc, !PT ;  /* 0x000000703c3d7812 */ /* 0x040fe200078efcff */
[----:B------:R5:W3:Y:S01]  /*53f0*/  @!P5 LDG.E.U8 R71, desc[UR8][R58.64] ;  /* 0x000000083a47d981 */ /* 0x000ae2000c1e1100 */
[----:B------:R-:W-:Y:S02]  /*5400*/  LOP3.LUT R60, R60, 0x78, RZ, 0xfc, !PT ;  /* 0x000000783c3c7812 */ /* 0x000fe400078efcff */
[----:B------:R-:W-:-:S02]  /*5410*/  ISETP.GE.AND P5, PT, R61, UR7, PT ;  /* 0x000000073d007c0c */ /* 0x000fc4000bfa6270 */
[-C--:B0-----:R-:W-:Y:S02]  /*5420*/  IADD3 R56, P3, R148, R51.reuse, RZ ;  /* 0x0000003394387210 */ /* 0x081fe40007f7e0ff */
[----:B-----5:R-:W-:Y:S02]  /*5430*/  IADD3 R58, P6, R142, R51, RZ ;  /* 0x000000338e3a7210 */ /* 0x020fe40007fde0ff */
[----:B------:R-:W-:Y:S02]  /*5440*/  PRMT R88, RZ, 0x7610, R88 ;  /* 0x00007610ff587816 */ /* 0x000fe40000000058 */
[----:B------:R-:W-:Y:S02]  /*5450*/  PRMT R90, RZ, 0x7610, R90 ;  /* 0x00007610ff5a7816 */ /* 0x000fe4000000005a */
[-C--:B------:R-:W-:Y:S02]  /*5460*/  LEA.HI.X.SX32 R57, R148, R52.reuse, 0x1, P3 ;  /* 0x0000003494397211 */ /* 0x080fe400018f0eff */
[----:B------:R-:W-:-:S02]  /*5470*/  LEA.HI.X.SX32 R59, R142, R52, 0x1, P6 ;  /* 0x000000348e3b7211 */ /* 0x000fc400030f0eff */
[----:B------:R-:W-:Y:S01]  /*5480*/  ISETP.GE.AND P3, PT, R60, UR7, PT ;  /* 0x000000073c007c0c */ /* 0x000fe2000bf66270 */
[----:B------:R2:W5:Y:S01]  /*5490*/  @!P4 LDG.E.U8 R88, desc[UR8][R56.64] ;  /* 0x000000083858c981 */ /* 0x000562000c1e1100 */
[C---:B----4-:R-:W-:Y:S02]  /*54a0*/  IADD3 R60, P6, R141.reuse, R51, RZ ;  /* 0x000000338d3c7210 */ /* 0x050fe40007fde0ff */
[----:B------:R-:W-:Y:S01]  /*54b0*/  PRMT R139, RZ, 0x7610, R139 ;  /* 0x00007610ff8b7816 */ /* 0x000fe2000000008b */
[----:B------:R3:W4:Y:S01]  /*54c0*/  @!P1 LDG.E.U8 R90, desc[UR8][R58.64] ;  /* 0x000000083a5a9981 */ /* 0x000722000c1e1100 */
[----:B------:R-:W-:Y:S02]  /*54d0*/  LEA.HI.X.SX32 R61, R141, R52, 0x1, P6 ;  /* 0x000000348d3d7211 */ /* 0x000fe400030f0eff */
[----:B------:R-:W-:-:S03]  /*54e0*/  PRMT R91, RZ, 0x7610, R91 ;  /* 0x00007610ff5b7816 */ /* 0x000fc6000000005b */
[----:B------:R0:W4:Y:S04]  /*54f0*/  @!P5 LDG.E.U8 R139, desc[UR8][R60.64] ;  /* 0x000000083c8bd981 */ /* 0x000128000c1e1100 */
[----:B------:R1:W-:Y:S04]  /*5500*/  STL [R1+0xc4], R51 ;  /* 0x0000c43301007387 */ /* 0x0003e80000100800 */
[----:B------:R-:W4:Y:S04]  /*5510*/  LDL R153, [R1+0x78] ;  /* 0x0000780001997983 */ /* 0x000f280000100800 */
[----:B------:R-:W4:Y:S04]  /*5520*/  LDL R150, [R1+0x68] ;  /* 0x0000680001967983 */ /* 0x000f280000100800 */
[----:B------:R-:W4:Y:S04]  /*5530*/  LDL R152, [R1+0x74] ;  /* 0x0000740001987983 */ /* 0x000f280000100800 */
[----:B------:R-:W4:Y:S01]  /*5540*/  LDL R149, [R1+0x60] ;  /* 0x0000600001957983 */ /* 0x000f220000100800 */
[----:B--2---:R-:W-:Y:S01]  /*5550*/  IADD3 R56, P5, R138, R51, RZ ;  /* 0x000000338a387210 */ /* 0x004fe20007fbe0ff */
[----:B------:R-:W2:Y:S01]  /*5560*/  S2UR UR6, SR_CgaCtaId ;  /* 0x00000000000679c3 */ /* 0x000ea20000008800 */
[----:B------:R-:W-:-:S02]  /*5570*/  PRMT R89, RZ, 0x7610, R89 ;  /* 0x00007610ff597816 */ /* 0x000fc40000000059 */
[----:B------:R-:W-:Y:S01]  /*5580*/  PRMT R140, RZ, 0x7610, R140 ;  /* 0x00007610ff8c7816 */ /* 0x000fe2000000008c */
[----:B------:R-:W-:Y:S01]  /*5590*/  UMOV UR5, 0x400 ;  /* 0x0000040000057882 */ /* 0x000fe20000000000 */
[CC--:B---3--:R-:W-:Y:S01]  /*55a0*/  IADD3 R58, P4, R137.reuse, R51.reuse, RZ ;  /* 0x00000033893a7210 */ /* 0x0c8fe20007f9e0ff */
[----:B------:R-:W3:Y:S03]  /*55b0*/  LDL R151, [R1+0x70] ;  /* 0x0000700001977983 */ /* 0x000ee60000100800 */
[----:B------:R-:W-:Y:S01]  /*55c0*/  LEA.HI.X.SX32 R59, R137, R52, 0x1, P4 ;  /* 0x00000034893b7211 */ /* 0x000fe200020f0eff */
[----:B------:R-:W3:Y:S04]  /*55d0*/  LDL R148, [R1+0x6c] ;  /* 0x00006c0001947983 */ /* 0x000ee80000100800 */
[----:B------:R4:W3:Y:S01]  /*55e0*/  @!P2 LDG.E.U8 R91, desc[UR8][R58.64] ;  /* 0x000000083a5ba981 */ /* 0x0008e2000c1e1100 */
[----:B0-----:R-:W-:-:S03]  /*55f0*/  IADD3 R60, P1, R0, R51, RZ ;  /* 0x00000033003c7210 */ /* 0x001fc60007f3e0ff */
[----:B-1----:R-:W3:Y:S01]  /*5600*/  LDL R51, [R1+0x5c] ;  /* 0x00005c0001337983 */ /* 0x002ee20000100800 */
[----:B------:R-:W-:-:S03]  /*5610*/  LEA.HI.X.SX32 R61, R0, R52, 0x1, P1 ;  /* 0x00000034003d7211 */ /* 0x000fc600008f0eff */
[----:B------:R-:W3:Y:S01]  /*5620*/  LDL R0, [R1+0x64] ;  /* 0x0000640001007983 */ /* 0x000ee20000100800 */
[----:B------:R-:W-:-:S03]  /*5630*/  LEA.HI.X.SX32 R57, R138, R52, 0x1, P5 ;  /* 0x000000348a397211 */ /* 0x000fc600028f0eff */
[----:B------:R-:W3:Y:S04]  /*5640*/  @!P3 LDG.E.U8 R140, desc[UR8][R60.64] ;  /* 0x000000083c8cb981 */ /* 0x000ee8000c1e1100 */
[----:B------:R-:W3:Y:S01]  /*5650*/  @!P0 LDG.E.U8 R89, desc[UR8][R56.64] ;  /* 0x0000000838598981 */ /* 0x000ee2000c1e1100 */
[----:B------:R-:W-:-:S04]  /*5660*/  SHF.R.S32.HI R138, RZ, 0x7, R252 ;  /* 0x00000007ff8a7819 */ /* 0x000fc800000114fc */
[----:B------:R-:W-:Y:S01]  /*5670*/  SGXT R138, R138, 0x1 ;  /* 0x000000018a8a781a */ /* 0x000fe20000000200 */
[----:B--2---:R-:W-:-:S03]  /*5680*/  ULEA UR5, UR6, UR5, 0x18 ;  /* 0x0000000506057291 */ /* 0x004fc6000f8ec03f */
[----:B------:R-:W-:-:S04]  /*5690*/  LOP3.LUT R141, R138, 0x88, RZ, 0xc0, !PT ;  /* 0x000000888a8d7812 */ /* 0x000fc800078ec0ff */
[----:B------:R-:W-:Y:S01]  /*56a0*/  LOP3.LUT R141, R141, 0x7f, R252, 0x78, !PT ;  /* 0x0000007f8d8d7812 */ /* 0x000fe200078e78fc */
[----:B------:R-:W-:Y:S03]  /*56b0*/  BAR.SYNC.DEFER_BLOCKING 0x0 ;  /* 0x0000000000007b1d */ /* 0x000fe60000010000 */
[----:B------:R-:W-:Y:S02]  /*56c0*/  LOP3.LUT R142, R141, 0x10, RZ, 0x3c, !PT ;  /* 0x000000108d8e7812 */ /* 0x000fe400078e3cff */
[----:B------:R-:W-:Y:S01]  /*56d0*/  LOP3.LUT R137, R252, 0x7f, RZ, 0xc0, !PT ;  /* 0x0000007ffc897812 */ /* 0x000fe200078ec0ff */
[----:B------:R-:W-:Y:S03]  /*56e0*/  STL [R1+0xc0], R52 ;  /* 0x0000c03401007387 */ /* 0x000fe60000100800 */
[----:B------:R-:W-:-:S02]  /*56f0*/  ISETP.GE.AND P0, PT, R137, UR7, PT ;  /* 0x0000000789007c0c */ /* 0x000fc4000bf06270 */
[----:B------:R-:W-:Y:S01]  /*5700*/  SHF.R.S32.HI R137, RZ, 0x1f, R54 ;  /* 0x0000001fff897819 */ /* 0x000fe20000011436 */
[----:B------:R0:W-:Y:S04]  /*5710*/  STS.U8 [R141+UR5+0x400], R66 ;  /* 0x000400428d007988 */ /* 0x0001e80008000005 */
[----:B------:R1:W-:Y:S04]  /*5720*/  STS.U8 [R141+UR5+0x600], R68 ;  /* 0x000600448d007988 */ /* 0x0003e80008000005 */
[----:B------:R-:W-:Y:S04]  /*5730*/  STS.U8 [R141+UR5], R62 ;  /* 0x0000003e8d007988 */ /* 0x000fe80008000005 */
[----:B0-----:R-:W2:Y:S04]  /*5740*/  LDL R66, [R1+0x50] ;  /* 0x0000500001427983 */ /* 0x001ea80000100800 */
[----:B------:R-:W-:Y:S04]  /*5750*/  STS.U8 [R141+UR5+0x200], R64 ;  /* 0x000200408d007988 */ /* 0x000fe80008000005 */
[----:B------:R-:W-:Y:S04]  /*5760*/  STS.U8 [R141+UR5+0x800], R70 ;  /* 0x000800468d007988 */ /* 0x000fe80008000005 */
[----:B-----5:R0:W-:Y:S04]  /*5770*/  STS.U8 [R141+UR5+0xa00], R88 ;  /* 0x000a00588d007988 */ /* 0x0201e80008000005 */
[----:B----4-:R-:W-:Y:S04]  /*5780*/  STS.U8 [R141+UR5+0xc00], R90 ;  /* 0x000c005a8d007988 */ /* 0x010fe80008000005 */
[----:B------:R-:W-:Y:S04]  /*5790*/  STS.U8 [R141+UR5+0xe00], R139 ;  /* 0x000e008b8d007988 */ /* 0x000fe80008000005 */
[----:B-1----:R-:W4:Y:S04]  /*57a0*/  LDL R68, [R1+0x48] ;  /* 0x0000480001447983 */ /* 0x002f280000100800 */
[----:B------:R1:W-:Y:S01]  /*57b0*/  STS.U8 [R142+UR5+0x500], R67 ;  /* 0x000500438e007988 */ /* 0x0003e20008000005 */
[----:B------:R-:W-:-:S03]  /*57c0*/  IADD3 R58, P1, R54, R153, RZ ;  /* 0x00000099363a7210 */ /* 0x000fc60007f3e0ff */
[----:B0-----:R-:W5:Y:S04]  /*57d0*/  LDL R88, [R1+0x4c] ;  /* 0x00004c0001587983 */ /* 0x001f680000100800 */
[----:B------:R0:W-:Y:S04]  /*57e0*/  STS.U8 [R142+UR5+0x900], R71 ;  /* 0x000900478e007988 */ /* 0x0001e80008000005 */
[----:B-1----:R-:W5:Y:S04]  /*57f0*/  LDL R67, [R1+0x58] ;  /* 0x0000580001437983 */ /* 0x002f680000100800 */
[----:B------:R-:W5:Y:S04]  /*5800*/  LDL R90, [R1+0x54] ;  /* 0x00005400015a7983 */ /* 0x000f680000100800 */
[----:B0-----:R-:W5:Y:S04]  /*5810*/  LDL R71, [R1+0x38] ;  /* 0x0000380001477983 */ /* 0x001f680000100800 */
[----:B------:R-:W5:Y:S01]  /*5820*/  LDL R70, [R1+0x30] ;  /* 0x0000300001467983 */ /* 0x000f620000100800 */
[C---:B------:R-:W-:Y:S01]  /*5830*/  IADD3 R62, P2, R54.reuse, R150, RZ ;  /* 0x00000096363e7210 */ /* 0x040fe20007f5e0ff */
[C---:B------:R-:W-:Y:S01]  /*5840*/  IMAD.X R59, R137.reuse, 0x1, R152, P1 ;  /* 0x00000001893b7824 */ /* 0x040fe200008e0698 */
[----:B------:R-:W-:Y:S01]  /*5850*/  IADD3 R64, P1, R54, R149, RZ ;  /* 0x0000009536407210 */ /* 0x000fe20007f3e0ff */
[----:B------:R-:W-:Y:S04]  /*5860*/  STS.U8 [R142+UR5+0x100], R63 ;  /* 0x0001003f8e007988 */ /* 0x000fe80008000005 */
[----:B------:R-:W-:Y:S04]  /*5870*/  STS.U8 [R142+UR5+0x300], R65 ;  /* 0x000300418e007988 */ /* 0x000fe80008000005 */
[----:B---3--:R0:W-:Y:S04]  /*5880*/  STS.U8 [R142+UR5+0xd00], R91 ;  /* 0x000d005b8e007988 */ /* 0x0081e80008000005 */
[----:B0-----:R-:W3:Y:S04]  /*5890*/  LDL R91, [R1+0x40] ;  /* 0x00004000015b7983 */ /* 0x001ee80000100800 */
[----:B------:R-:W3:Y:S01]  /*58a0*/  LDL.LU R52, [R1+0x44] ;  /* 0x0000440001347983 */ /* 0x000ee20000300800 */
[----:B------:R-:W-:-:S02]  /*58b0*/  IMAD.X R63, R137, 0x1, R0, P2 ;  /* 0x00000001893f7824 */ /* 0x000fc400010e0600 */
[----:B------:R-:W-:Y:S01]  /*58c0*/  IMAD.X R65, R137, 0x1, R51, P1 ;  /* 0x0000000189417824 */ /* 0x000fe200008e0633 */
[----:B------:R-:W3:Y:S04]  /*58d0*/  LDL R0, [R1+0x3c] ;  /* 0x00003c0001007983 */ /* 0x000ee80000100800 */
[----:B------:R-:W3:Y:S04]  /*58e0*/  LDL.LU R51, [R1+0x34] ;  /* 0x0000340001337983 */ /* 0x000ee80000300800 */
[----:B------:R-:W-:Y:S04]  /*58f0*/  STS.U8 [R142+UR5+0x700], R69 ;  /* 0x000700458e007988 */ /* 0x000fe80008000005 */
[----:B------:R0:W-:Y:S04]  /*5900*/  STS.U8 [R142+UR5+0xb00], R89 ;  /* 0x000b00598e007988 */ /* 0x0001e80008000005 */
[----:B------:R1:W-:Y:S01]  /*5910*/  STS.U8 [R142+UR5+0xf00], R140 ;  /* 0x000f008c8e007988 */ /* 0x0003e20008000005 */
[----:B------:R-:W-:Y:S01]  /*5920*/  PRMT R56, RZ, 0x7610, R56 ;  /* 0x00007610ff387816 */ /* 0x000fe20000000038 */
[----:B------:R-:W-:Y:S01]  /*5930*/  BAR.SYNC.DEFER_BLOCKING 0x0 ;  /* 0x0000000000007b1d */ /* 0x000fe20000010000 */
[----:B------:R-:W-:-:S02]  /*5940*/  IADD3 R60, P3, R54, R151, RZ ;  /* 0x00000097363c7210 */ /* 0x000fc40007f7e0ff */
[----:B------:R-:W-:-:S03]  /*5950*/  PRMT R57, RZ, 0x7610, R57 ;  /* 0x00007610ff397816 */ /* 0x000fc60000000039 */
[----:B------:R-:W-:Y:S01]  /*5960*/  IMAD.X R61, R137, 0x1, R148, P3 ;  /* 0x00000001893d7824 */ /* 0x000fe200018e0694 */
[----:B0-----:R-:W3:Y:S04]  /*5970*/  LDL R89, [R1+0x28] ;  /* 0x0000280001597983 */ /* 0x001ee80000100800 */
[----:B------:R-:W3:Y:S04]  /*5980*/  LDL R141, [R1+0x24] ;  /* 0x00002400018d7983 */ /* 0x000ee80000100800 */
[----:B-1----:R-:W3:Y:S04]  /*5990*/  LDL R140, [R1+0x14] ;  /* 0x00001400018c7983 */ /* 0x002ee80000100800 */
[----:B------:R0:W3:Y:S01]  /*59a0*/  @!P0 LDG.E.U8 R56, desc[UR8][R58.64] ;  /* 0x000000083a388981 */ /* 0x0000e2000c1e1100 */
[----:B--2---:R-:W-:-:S03]  /*59b0*/  IADD3 R66, P2, R54, R66, RZ ;  /* 0x0000004236427210 */ /* 0x004fc60007f5e0ff */
[----:B------:R1:W2:Y:S01]  /*59c0*/  @!P0 LDG.E.U8 R57, desc[UR8][R60.64] ;  /* 0x000000083c398981 */ /* 0x0002a2000c1e1100 */
[----:B0-----:R-:W-:Y:S02]  /*59d0*/  PRMT R59, RZ, 0x7610, R59 ;  /* 0x00007610ff3b7816 */ /* 0x001fe4000000003b */
[----:B------:R-:W-:Y:S02]  /*59e0*/  PRMT R58, RZ, 0x7610, R58 ;  /* 0x00007610ff3a7816 */ /* 0x000fe4000000003a */
[----:B-1----:R-:W-:Y:S02]  /*59f0*/  PRMT R61, RZ, 0x7610, R61 ;  /* 0x00007610ff3d7816 */ /* 0x002fe4000000003d */
[----:B------:R-:W2:Y:S04]  /*5a00*/  @!P0 LDG.E.U8 R59, desc[UR8][R64.64] ;  /* 0x00000008403b8981 */ /* 0x000ea8000c1e1100 */
[----:B------:R0:W2:Y:S01]  /*5a10*/  @!P0 LDG.E.U8 R58, desc[UR8][R62.64] ;  /* 0x000000083e3a8981 */ /* 0x0000a2000c1e1100 */
[----:B----4-:R-:W-:-:S02]  /*5a20*/  IADD3 R68, P1, R54, R68, RZ ;  /* 0x0000004436447210 */ /* 0x010fc40007f3e0ff */
[----:B0-----:R-:W-:Y:S02]  /*5a30*/  PRMT R62, RZ, 0x7610, R62 ;  /* 0x00007610ff3e7816 */ /* 0x001fe4000000003e */
[C---:B-----5:R-:W-:Y:S01]  /*5a40*/  IADD3 R64, P3, R54.reuse, R67, RZ ;  /* 0x0000004336407210 */ /* 0x060fe20007f7e0ff */
[C---:B------:R-:W-:Y:S02]  /*5a50*/  IMAD.X R67, R137.reuse, 0x1, R88, P2 ;  /* 0x0000000189437824 */ /* 0x040fe400010e0658 */
[----:B------:R-:W4:Y:S02]  /*5a60*/  LDL R88, [R1+0x20] ;  /* 0x0000200001587983 */ /* 0x000f240000100800 */
[C---:B------:R-:W-:Y:S02]  /*5a70*/  IMAD.X R65, R137.reuse, 0x1, R90, P3 ;  /* 0x0000000189417824 */ /* 0x040fe400018e065a */
[----:B------:R-:W5:Y:S04]  /*5a80*/  LDL R90, [R1+0x18] ;  /* 0x00001800015a7983 */ /* 0x000f680000100800 */
[----:B------:R3:W2:Y:S02]  /*5a90*/  @!P0 LDG.E.U8 R61, desc[UR8][R66.64] ;  /* 0x00000008423d8981 */ /* 0x0006a4000c1e1100 */
[----:B---3--:R-:W-:Y:S01]  /*5aa0*/  IADD3 R66, P3, R54, R91, RZ ;  /* 0x0000005b36427210 */ /* 0x008fe20007f7e0ff */
[C---:B------:R-:W-:Y:S01]  /*5ab0*/  IMAD.X R69, R137.reuse, 0x1, R52, P1 ;  /* 0x0000000189457824 */ /* 0x040fe200008e0634 */
[----:B------:R0:W-:Y:S04]  /*5ac0*/  STL [R1+0xc8], R52 ;  /* 0x0000c83401007387 */ /* 0x0001e80000100800 */
[----:B------:R1:W3:Y:S01]  /*5ad0*/  @!P0 LDG.E.U8 R62, desc[UR8][R68.64] ;  /* 0x00000008443e8981 */ /* 0x0002e2000c1e1100 */
[----:B------:R-:W-:-:S03]  /*5ae0*/  IMAD.X R67, R137, 0x1, R0, P3 ;  /* 0x0000000189437824 */ /* 0x000fc600018e0600 */
[----:B0-----:R-:W5:Y:S01]  /*5af0*/  LDL.LU R52, [R1+0x2c] ;  /* 0x00002c0001347983 */ /* 0x001f620000300800 */
[----:B-1----:R-:W-:-:S03]  /*5b00*/  IADD3 R68, P2, R54, R71, RZ ;  /* 0x0000004736447210 */ /* 0x002fc60007f5e0ff */
[----:B------:R-:W2:Y:S04]  /*5b10*/  LDL R139, [R1+0x8] ;  /* 0x00000800018b7983 */ /* 0x000ea80000100800 */
[----:B------:R-:W3:Y:S01]  /*5b20*/  LDL R0, [R1] ;  /* 0x0000000001007983 */ /* 0x000ee20000100800 */
[----:B------:R-:W-:-:S03]  /*5b30*/  IMAD.X R69, R137, 0x1, R51, P2 ;  /* 0x0000000189457824 */ /* 0x000fc600010e0633 */
[----:B------:R0:W-:Y:S04]  /*5b40*/  STL [R1+0xcc], R51 ;  /* 0x0000cc3301007387 */ /* 0x0001e80000100800 */
[----:B0-----:R-:W2:Y:S01]  /*5b50*/  LDL.LU R51, [R1+0x1c] ;  /* 0x00001c0001337983 */ /* 0x001ea20000300800 */
[----:B------:R-:W-:Y:S02]  /*5b60*/  PRMT R60, RZ, 0x7610, R60 ;  /* 0x00007610ff3c7816 */ /* 0x000fe4000000003c */
[----:B------:R-:W-:-:S04]  /*5b70*/  IADD3 R70, P1, R54, R70, RZ ;  /* 0x0000004636467210 */ /* 0x000fc80007f3e0ff */
[----:B------:R0:W3:Y:S02]  /*5b80*/  @!P0 LDG.E.U8 R60, desc[UR8][R64.64] ;  /* 0x00000008403c8981 */ /* 0x0000e4000c1e1100 */
[----:B0-----:R-:W-:Y:S02]  /*5b90*/  PRMT R65, RZ, 0x7610, R65 ;  /* 0x00007610ff417816 */ /* 0x001fe40000000041 */
[C---:B----4-:R-:W-:Y:S01]  /*5ba0*/  IADD3 R88, P2, R54.reuse, R88, RZ ;  /* 0x0000005836587210 */ /* 0x050fe20007f5e0ff */
[C---:B-----5:R-:W-:Y:S01]  /*5bb0*/  IMAD.X R71, R137.reuse, 0x1, R52, P1 ;  /* 0x0000000189477824 */ /* 0x060fe200008e0634 */
[----:B------:R0:W-:Y:S04]  /*5bc0*/  STL [R1+0xd0], R52 ;  /* 0x0000d03401007387 */ /* 0x0001e80000100800 */
[----:B------:R1:W4:Y:S04]  /*5bd0*/  @!P0 LDG.E.U8 R65, desc[UR8][R70.64] ;  /* 0x0000000846418981 */ /* 0x000328000c1e1100 */
[----:B0-----:R-:W5:Y:S01]  /*5be0*/  LDL.LU R52, [R1+0xc] ;  /* 0x00000c0001347983 */ /* 0x001f620000300800 */
[----:B-1----:R-:W-:Y:S01]  /*5bf0*/  IADD3 R70, P3, R54, R89, RZ ;  /* 0x0000005936467210 */ /* 0x002fe20007f7e0ff */
[----:B--2---:R-:W-:-:S02]  /*5c00*/  IMAD.X R89, R137, 0x1, R51, P2 ;  /* 0x0000000189597824 */ /* 0x004fc400010e0633 */
[----:B------:R0:W-:Y:S04]  /*5c10*/  STL [R1+0xd4], R51 ;  /* 0x0000d43301007387 */ /* 0x0001e80000100800 */
[----:B0-----:R-:W2:Y:S01]  /*5c20*/  LDL.LU R51, [R1+0x10] ;  /* 0x0000100001337983 */ /* 0x001ea20000300800 */
[----:B------:R-:W-:Y:S02]  /*5c30*/  PRMT R63, RZ, 0x7610, R63 ;  /* 0x00007610ff3f7816 */ /* 0x000fe4000000003f */
[----:B------:R-:W-:Y:S01]  /*5c40*/  PRMT R64, RZ, 0x7610, R64 ;  /* 0x00007610ff407816 */ /* 0x000fe20000000040 */
[C---:B------:R-:W-:Y:S01]  /*5c50*/  IMAD.X R71, R137.reuse, 0x1, R141, P3 ;  /* 0x0000000189477824 */ /* 0x040fe200018e068d */
[----:B------:R-:W-:Y:S02]  /*5c60*/  IADD3 R90, P1, R54, R90, RZ ;  /* 0x0000005a365a7210 */ /* 0x000fe40007f3e0ff */
[----:B------:R0:W4:Y:S04]  /*5c70*/  @!P0 LDG.E.U8 R63, desc[UR8][R66.64] ;  /* 0x00000008423f8981 */ /* 0x000128000c1e1100 */
[----:B------:R1:W4:Y:S01]  /*5c80*/  @!P0 LDG.E.U8 R64, desc[UR8][R68.64] ;  /* 0x0000000844408981 */ /* 0x000322000c1e1100 */
[----:B0-----:R-:W-:Y:S01]  /*5c90*/  PRMT R66, RZ, 0x7610, R66 ;  /* 0x00007610ff427816 */ /* 0x001fe20000000042 */
[----:B------:R-:W-:Y:S01]  /*5ca0*/  IMAD.X R91, R137, 0x1, R140, P1 ;  /* 0x00000001895b7824 */ /* 0x000fe200008e068c */
[----:B-1----:R-:W-:-:S04]  /*5cb0*/  PRMT R68, RZ, 0x7610, R68 ;  /* 0x00007610ff447816 */ /* 0x002fc80000000044 */
[----:B------:R0:W4:Y:S01]  /*5cc0*/  @!P0 LDG.E.U8 R66, desc[UR8][R70.64] ;  /* 0x0000000846428981 */ /* 0x000122000c1e1100 */
[----:B------:R-:W-:-:S03]  /*5cd0*/  PRMT R144, RZ, 0x7610, R144 ;  /* 0x00007610ff907816 */ /* 0x000fc60000000090 */
[----:B------:R-:W4:Y:S01]  /*5ce0*/  @!P0 LDG.E.U8 R68, desc[UR8][R90.64] ;  /* 0x000000085a448981 */ /* 0x000f22000c1e1100 */
[----:B0-----:R-:W-:-:S05]  /*5cf0*/  IADD3 R70, P1, R54, R250, RZ ;  /* 0x000000fa36467210 */ /* 0x001fca0007f3e0ff */
[----:B------:R-:W-:-:S05]  /*5d00*/  IMAD.X R71, R137, 0x1, R249, P1 ;  /* 0x0000000189477824 */ /* 0x000fca00008e06f9 */
[----:B------:R-:W4:Y:S01]  /*5d10*/  @!P0 LDG.E.U8 R144, desc[UR8][R70.64] ;  /* 0x0000000846908981 */ /* 0x000f22000c1e1100 */
[----:B------:R-:W-:Y:S02]  /*5d20*/  PRMT R67, RZ, 0x7610, R67 ;  /* 0x00007610ff437816 */ /* 0x000fe40000000043 */
[----:B------:R-:W-:-:S04]  /*5d30*/  PRMT R146, RZ, 0x7610, R146 ;  /* 0x00007610ff927816 */ /* 0x000fc80000000092 */
[----:B------:R0:W4:Y:S01]  /*5d40*/  @!P0 LDG.E.U8 R67, desc[UR8][R88.64] ;  /* 0x0000000858438981 */ /* 0x000122000c1e1100 */
[----:B------:R-:W-:Y:S02]  /*5d50*/  PRMT R69, RZ, 0x7610, R69 ;  /* 0x00007610ff457816 */ /* 0x000fe40000000045 */
[----:B------:R-:W-:Y:S02]  /*5d60*/  PRMT R143, RZ, 0x7610, R143 ;  /* 0x00007610ff8f7816 */ /* 0x000fe4000000008f */
[----:B0-----:R-:W-:-:S05]  /*5d70*/  IADD3 R88, P2, R54, R139, RZ ;  /* 0x0000008b36587210 */ /* 0x001fca0007f5e0ff */
[----:B---3--:R-:W-:-:S05]  /*5d80*/  IMAD.X R89, R137, 0x1, R0, P2 ;  /* 0x0000000189597824 */ /* 0x008fca00010e0600 */
[----:B------:R0:W3:Y:S01]  /*5d90*/  @!P0 LDG.E.U8 R143, desc[UR8][R88.64] ;  /* 0x00000008588f8981 */ /* 0x0000e2000c1e1100 */
[----:B------:R-:W-:Y:S02]  /*5da0*/  PRMT R147, RZ, 0x7610, R147 ;  /* 0x00007610ff937816 */ /* 0x000fe40000000093 */
[----:B------:R-:W-:Y:S02]  /*5db0*/  PRMT R145, RZ, 0x7610, R145 ;  /* 0x00007610ff917816 */ /* 0x000fe40000000091 */
[----:B0-----:R-:W-:-:S05]  /*5dc0*/  IADD3 R88, P2, R54, R134, RZ ;  /* 0x0000008636587210 */ /* 0x001fca0007f5e0ff */
[----:B------:R-:W-:-:S05]  /*5dd0*/  IMAD.X R89, R137, 0x1, R133, P2 ;  /* 0x0000000189597824 */ /* 0x000fca00010e0685 */
[----:B------:R0:W3:Y:S01]  /*5de0*/  @!P0 LDG.E.U8 R147, desc[UR8][R88.64] ;  /* 0x0000000858938981 */ /* 0x0000e2000c1e1100 */
[----:B------:R-:W-:Y:S02]  /*5df0*/  PRMT R156, RZ, 0x7610, R156 ;  /* 0x00007610ff9c7816 */ /* 0x000fe4000000009c */
        /* <DEDUP_REMOVED lines=27> */
[----:B------:R-:W-:Y:S01]  /*5fb0*/  IMAD.X R89, R137, 0x1, R103, P2 ;  /* 0x0000000189597824 */ /* 0x000fe200010e0667 */
[C---:B------:R-:W-:Y:S02]  /*5fc0*/  IADD3 RZ, P2, R54.reuse, R49, RZ ;  /* 0x0000003136ff7210 */ /* 0x040fe40007f5e0ff */
[----:B------:R-:W-:Y:S02]  /*5fd0*/  PRMT R179, RZ, 0x7610, R179 ;  /* 0x00007610ffb37816 */ /* 0x000fe400000000b3 */
[----:B------:R0:W3:Y:S01]  /*5fe0*/  @!P0 LDG.E.U8 R175, desc[UR8][R88.64] ;  /* 0x0000000858af8981 */ /* 0x0000e2000c1e1100 */
[----:B------:R-:W-:Y:S02]  /*5ff0*/  PRMT R180, RZ, 0x7610, R180 ;  /* 0x00007610ffb47816 */ /* 0x000fe400000000b4 */
[----:B------:R-:W-:Y:S02]  /*6000*/  PRMT R178, RZ, 0x7610, R178 ;  /* 0x00007610ffb27816 */ /* 0x000fe400000000b2 */
[----:B------:R-:W-:Y:S01]  /*6010*/  PRMT R190, RZ, 0x7610, R190 ;  /* 0x00007610ffbe7816 */ /* 0x000fe200000000be */
[----:B0-----:R-:W-:-:S02]  /*6020*/  IMAD.IADD R88, R54, 0x1, R49 ;  /* 0x0000000136587824 */ /* 0x001fc400078e0231 */
[----:B------:R-:W-:Y:S01]  /*6030*/  IMAD.X R89, R137, 0x1, R99, P2 ;  /* 0x0000000189597824 */ /* 0x000fe200010e0663 */
[C---:B------:R-:W-:Y:S02]  /*6040*/  IADD3 RZ, P2, R54.reuse, R45, RZ ;  /* 0x0000002d36ff7210 */ /* 0x040fe40007f5e0ff */
[----:B------:R-:W-:Y:S02]  /*6050*/  PRMT R191, RZ, 0x7610, R191 ;  /* 0x00007610ffbf7816 */ /* 0x000fe400000000bf */
[----:B------:R-:W3:Y:S01]  /*6060*/  @!P0 LDG.E.U8 R180, desc[UR8][R88.64] ;  /* 0x0000000858b48981 */ /* 0x000ee2000c1e1100 */
[----:B--2---:R-:W-:-:S05]  /*6070*/  IADD3 R90, P3, R54, R51, RZ ;  /* 0x00000033365a7210 */ /* 0x004fca0007f7e0ff */
[----:B-----5:R-:W-:Y:S01]  /*6080*/  IMAD.X R91, R137, 0x1, R52, P3 ;  /* 0x00000001895b7824 */ /* 0x020fe200018e0634 */
[----:B------:R-:W-:-:S04]  /*6090*/  IADD3 R70, P3, R54, R136, RZ ;  /* 0x0000008836467210 */ /* 0x000fc80007f7e0ff */
[----:B------:R0:W2:Y:S01]  /*60a0*/  @!P0 LDG.E.U8 R69, desc[UR8][R90.64] ;  /* 0x000000085a458981 */ /* 0x0000a2000c1e1100 */
[----:B------:R-:W-:-:S05]  /*60b0*/  IMAD.X R71, R137, 0x1, R135, P3 ;  /* 0x0000000189477824 */ /* 0x000fca00018e0687 */
[----:B------:R1:W5:Y:S01]  /*60c0*/  @!P0 LDG.E.U8 R146, desc[UR8][R70.64] ;  /* 0x0000000846928981 */ /* 0x000362000c1e1100 */
[----:B0-----:R-:W-:-:S05]  /*60d0*/  IADD3 R90, P1, R54, R132, RZ ;  /* 0x00000084365a7210 */ /* 0x001fca0007f3e0ff */
[----:B------:R-:W-:Y:S01]  /*60e0*/  IMAD.X R91, R137, 0x1, R131, P1 ;  /* 0x00000001895b7824 */ /* 0x000fe200008e0683 */
[----:B-1----:R-:W-:-:S04]  /*60f0*/  IADD3 R70, P3, R54, R130, RZ ;  /* 0x0000008236467210 */ /* 0x002fc80007f7e0ff */
[----:B------:R0:W2:Y:S01]  /*6100*/  @!P0 LDG.E.U8 R145, desc[UR8][R90.64] ;  /* 0x000000085a918981 */ /* 0x0000a2000c1e1100 */
[----:B------:R-:W-:-:S05]  /*6110*/  IMAD.X R71, R137, 0x1, R129, P3 ;  /* 0x0000000189477824 */ /* 0x000fca00018e0681 */
[----:B------:R1:W2:Y:S01]  /*6120*/  @!P0 LDG.E.U8 R156, desc[UR8][R70.64] ;  /* 0x00000008469c8981 */ /* 0x0002a2000c1e1100 */
        /* <DEDUP_REMOVED lines=22> */
[----:B------:R-:W-:Y:S01]  /*6290*/  IMAD.X R71, R137, 0x1, R105, P3 ;  /* 0x0000000189477824 */ /* 0x000fe200018e0669 */
[----:B------:R-:W-:-:S04]  /*62a0*/  IADD3 RZ, P3, R54, R50, RZ ;  /* 0x0000003236ff7210 */ /* 0x000fc80007f7e0ff */
[----:B------:R1:W2:Y:S01]  /*62b0*/  @!P0 LDG.E.U8 R177, desc[UR8][R70.64] ;  /* 0x0000000846b18981 */ /* 0x0002a2000c1e1100 */
[----:B0-----:R-:W-:-:S05]  /*62c0*/  IADD3 R90, P1, R54, R102, RZ ;  /* 0x00000066365a7210 */ /* 0x001fca0007f3e0ff */
[C---:B------:R-:W-:Y:S01]  /*62d0*/  IMAD.X R91, R137.reuse, 0x1, R101, P1 ;  /* 0x00000001895b7824 */ /* 0x040fe200008e0665 */
[C---:B------:R-:W-:Y:S01]  /*62e0*/  IADD3 RZ, P1, R54.reuse, R48, RZ ;  /* 0x0000003036ff7210 */ /* 0x040fe20007f3e0ff */
[C---:B-1----:R-:W-:Y:S02]  /*62f0*/  IMAD.IADD R70, R54.reuse, 0x1, R50 ;  /* 0x0000000136467824 */ /* 0x042fe400078e0232 */
[----:B------:R-:W-:Y:S01]  /*6300*/  IMAD.X R71, R137, 0x1, R100, P3 ;  /* 0x0000000189477824 */ /* 0x000fe200018e0664 */
[----:B------:R0:W2:Y:S01]  /*6310*/  @!P0 LDG.E.U8 R176, desc[UR8][R90.64] ;  /* 0x000000085ab08981 */ /* 0x0000a2000c1e1100 */
[C---:B------:R-:W-:Y:S01]  /*6320*/  IADD3 RZ, P3, R54.reuse, R47, RZ ;  /* 0x0000002f36ff7210 */ /* 0x040fe20007f7e0ff */
[C---:B------:R-:W-:Y:S01]  /*6330*/  IMAD.IADD R88, R54.reuse, 0x1, R45 ;  /* 0x0000000136587824 */ /* 0x040fe200078e022d */
[----:B------:R-:W-:Y:S01]  /*6340*/  PRMT R189, RZ, 0x7610, R189 ;  /* 0x00007610ffbd7816 */ /* 0x000fe200000000bd */
[----:B------:R1:W2:Y:S01]  /*6350*/  @!P0 LDG.E.U8 R179, desc[UR8][R70.64] ;  /* 0x0000000846b38981 */ /* 0x0002a2000c1e1100 */
[----:B0-----:R-:W-:-:S02]  /*6360*/  IMAD.IADD R90, R54, 0x1, R48 ;  /* 0x00000001365a7824 */ /* 0x001fc400078e0230 */
[C---:B------:R-:W-:Y:S01]  /*6370*/  IMAD.X R91, R137.reuse, 0x1, R98, P1 ;  /* 0x00000001895b7824 */ /* 0x040fe200008e0662 */
[C---:B------:R-:W-:Y:S01]  /*6380*/  IADD3 RZ, P1, R54.reuse, R43, RZ ;  /* 0x0000002b36ff7210 */ /* 0x040fe20007f3e0ff */
[C---:B-1----:R-:W-:Y:S02]  /*6390*/  IMAD.IADD R70, R54.reuse, 0x1, R47 ;  /* 0x0000000136467824 */ /* 0x042fe400078e022f */
[C---:B------:R-:W-:Y:S01]  /*63a0*/  IMAD.X R71, R137.reuse, 0x1, R97, P3 ;  /* 0x0000000189477824 */ /* 0x040fe200018e0661 */
[----:B------:R0:W2:Y:S01]  /*63b0*/  @!P0 LDG.E.U8 R178, desc[UR8][R90.64] ;  /* 0x000000085ab28981 */ /* 0x0000a2000c1e1100 */
[----:B------:R-:W-:Y:S01]  /*63c0*/  IMAD.X R89, R137, 0x1, R96, P2 ;  /* 0x0000000189597824 */ /* 0x000fe200010e0660 */
[C---:B------:R-:W-:Y:S02]  /*63d0*/  IADD3 RZ, P2, R54.reuse, R39, RZ ;  /* 0x0000002736ff7210 */ /* 0x040fe40007f5e0ff */
[----:B------:R-:W-:Y:S01]  /*63e0*/  IADD3 RZ, P3, R54, R41, RZ ;  /* 0x0000002936ff7210 */ /* 0x000fe20007f7e0ff */
[----:B------:R1:W2:Y:S01]  /*63f0*/  @!P0 LDG.E.U8 R190, desc[UR8][R70.64] ;  /* 0x0000000846be8981 */ /* 0x0002a2000c1e1100 */
[----:B------:R-:W-:-:S02]  /*6400*/  PRMT R194, RZ, 0x7610, R194 ;  /* 0x00007610ffc27816 */ /* 0x000fc400000000c2 */
[----:B------:R-:W-:Y:S01]  /*6410*/  PRMT R192, RZ, 0x7610, R192 ;  /* 0x00007610ffc07816 */ /* 0x000fe200000000c0 */
[----:B------:R4:W2:Y:S01]  /*6420*/  @!P0 LDG.E.U8 R191, desc[UR8][R88.64] ;  /* 0x0000000858bf8981 */ /* 0x0008a2000c1e1100 */
[C---:B0-----:R-:W-:Y:S02]  /*6430*/  IMAD.IADD R90, R54.reuse, 0x1, R43 ;  /* 0x00000001365a7824 */ /* 0x041fe400078e022b */
[C---:B------:R-:W-:Y:S01]  /*6440*/  IMAD.X R91, R137.reuse, 0x1, R95, P1 ;  /* 0x00000001895b7824 */ /* 0x040fe200008e065f */
[C---:B------:R-:W-:Y:S02]  /*6450*/  IADD3 RZ, P1, R54.reuse, R37, RZ ;  /* 0x0000002536ff7210 */ /* 0x040fe40007f3e0ff */
[----:B------:R-:W-:Y:S01]  /*6460*/  PRMT R193, RZ, 0x7610, R193 ;  /* 0x00007610ffc17816 */ /* 0x000fe200000000c1 */
[C---:B-1----:R-:W-:Y:S01]  /*6470*/  IMAD.IADD R70, R54.reuse, 0x1, R41 ;  /* 0x0000000136467824 */ /* 0x042fe200078e0229 */
[----:B------:R0:W2:Y:S01]  /*6480*/  @!P0 LDG.E.U8 R189, desc[UR8][R90.64] ;  /* 0x000000085abd8981 */ /* 0x0000a2000c1e1100 */
[----:B------:R-:W-:Y:S01]  /*6490*/  IMAD.X R71, R137, 0x1, R94, P3 ;  /* 0x0000000189477824 */ /* 0x000fe200018e065e */
[C---:B------:R-:W-:Y:S01]  /*64a0*/  IADD3 RZ, P3, R54.reuse, R35, RZ ;  /* 0x0000002336ff7210 */ /* 0x040fe20007f7e0ff */
[----:B----4-:R-:W-:-:S02]  /*64b0*/  IMAD.IADD R88, R54, 0x1, R39 ;  /* 0x0000000136587824 */ /* 0x010fc400078e0227 */
[----:B------:R-:W-:Y:S01]  /*64c0*/  IMAD.X R89, R137, 0x1, R93, P2 ;  /* 0x0000000189597824 */ /* 0x000fe200010e065d */
[C---:B------:R-:W-:Y:S01]  /*64d0*/  IADD3 RZ, P2, R54.reuse, R33, RZ ;  /* 0x0000002136ff7210 */ /* 0x040fe20007f5e0ff */
[----:B------:R1:W4:Y:S01]  /*64e0*/  @!P0 LDG.E.U8 R194, desc[UR8][R70.64] ;  /* 0x0000000846c28981 */ /* 0x000322000c1e1100 */
[----:B0-----:R-:W-:-:S03]  /*64f0*/  IMAD.IADD R90, R54, 0x1, R37 ;  /* 0x00000001365a7824 */ /* 0x001fc600078e0225 */
[----:B------:R0:W4:Y:S01]  /*6500*/  @!P0 LDG.E.U8 R192, desc[UR8][R88.64] ;  /* 0x0000000858c08981 */ /* 0x000122000c1e1100 */
[----:B------:R-:W-:Y:S01]  /*6510*/  IMAD.X R91, R137, 0x1, R92, P1 ;  /* 0x00000001895b7824 */ /* 0x000fe200008e065c */
[C---:B------:R-:W-:Y:S02]  /*6520*/  IADD3 RZ, P1, R54.reuse, R31, RZ ;  /* 0x0000001f36ff7210 */ /* 0x040fe40007f3e0ff */
[----:B------:R-:W-:Y:S02]  /*6530*/  PRMT R197, RZ, 0x7610, R197 ;  /* 0x00007610ffc57816 */ /* 0x000fe400000000c5 */
[----:B------:R0:W4:Y:S01]  /*6540*/  @!P0 LDG.E.U8 R193, desc[UR8][R90.64] ;  /* 0x000000085ac18981 */ /* 0x000122000c1e1100 */
[----:B------:R-:W-:Y:S01]  /*6550*/  PRMT R195, RZ, 0x7610, R195 ;  /* 0x00007610ffc37816 */ /* 0x000fe200000000c3 */
[C---:B-1----:R-:W-:Y:S01]  /*6560*/  IMAD.IADD R70, R54.reuse, 0x1, R35 ;  /* 0x0000000136467824 */ /* 0x042fe200078e0223 */
[----:B------:R-:W-:Y:S01]  /*6570*/  PRMT R196, RZ, 0x7610, R196 ;  /* 0x00007610ffc47816 */ /* 0x000fe200000000c4 */
[----:B0-----:R-:W-:-:S02]  /*6580*/  IMAD.IADD R88, R54, 0x1, R33 ;  /* 0x0000000136587824 */ /* 0x001fc400078e0221 */
[C---:B------:R-:W-:Y:S01]  /*6590*/  IMAD.X R71, R137.reuse, 0x1, R55, P3 ;  /* 0x0000000189477824 */ /* 0x040fe200018e0637 */
[C---:B------:R-:W-:Y:S01]  /*65a0*/  IADD3 RZ, P3, R54.reuse, R29, RZ ;  /* 0x0000001d36ff7210 */ /* 0x040fe20007f7e0ff */
[C---:B------:R-:W-:Y:S01]  /*65b0*/  IMAD.X R89, R137.reuse, 0x1, R46, P2 ;  /* 0x0000000189597824 */ /* 0x040fe200010e062e */
[C---:B------:R-:W-:Y:S01]  /*65c0*/  IADD3 RZ, P2, R54.reuse, R25, RZ ;  /* 0x0000001936ff7210 */ /* 0x040fe20007f5e0ff */
[C---:B------:R-:W-:Y:S01]  /*65d0*/  IMAD.IADD R90, R54.reuse, 0x1, R31 ;  /* 0x00000001365a7824 */ /* 0x040fe200078e021f */
[----:B------:R0:W4:Y:S01]  /*65e0*/  @!P0 LDG.E.U8 R197, desc[UR8][R70.64] ;  /* 0x0000000846c58981 */ /* 0x000122000c1e1100 */
[----:B------:R-:W-:Y:S01]  /*65f0*/  IMAD.X R91, R137, 0x1, R44, P1 ;  /* 0x00000001895b7824 */ /* 0x000fe200008e062c */
[----:B------:R-:W-:Y:S02]  /*6600*/  IADD3 RZ, P1, R54, R23, RZ ;  /* 0x0000001736ff7210 */ /* 0x000fe40007f3e0ff */
[----:B------:R1:W4:Y:S01]  /*6610*/  @!P0 LDG.E.U8 R195, desc[UR8][R88.64] ;  /* 0x0000000858c38981 */ /* 0x000322000c1e1100 */
[----:B------:R-:W-:-:S02]  /*6620*/  PRMT R199, RZ, 0x7610, R199 ;  /* 0x00007610ffc77816 */ /* 0x000fc400000000c7 */
[----:B------:R-:W-:Y:S01]  /*6630*/  PRMT R198, RZ, 0x7610, R198 ;  /* 0x00007610ffc67816 */ /* 0x000fe200000000c6 */
[----:B------:R3:W4:Y:S01]  /*6640*/  @!P0 LDG.E.U8 R196, desc[UR8][R90.64] ;  /* 0x000000085ac48981 */ /* 0x000722000c1e1100 */
[----:B------:R-:W-:Y:S01]  /*6650*/  PRMT R200, RZ, 0x7610, R200 ;  /* 0x00007610ffc87816 */ /* 0x000fe200000000c8 */
[C---:B0-----:R-:W-:Y:S02]  /*6660*/  IMAD.IADD R70, R54.reuse, 0x1, R29 ;  /* 0x0000000136467824 */ /* 0x041fe400078e021d */
[C---:B------:R-:W-:Y:S01]  /*6670*/  IMAD.X R71, R137.reuse, 0x1, R42, P3 ;  /* 0x0000000189477824 */ /* 0x040fe200018e062a */
[C---:B------:R-:W-:Y:S01]  /*6680*/  IADD3 RZ, P3, R54.reuse, R17, RZ ;  /* 0x0000001136ff7210 */ /* 0x040fe20007f7e0ff */
[C---:B-1----:R-:W-:Y:S02]  /*6690*/  IMAD.IADD R88, R54.reuse, 0x1, R25 ;  /* 0x0000000136587824 */ /* 0x042fe400078e0219 */
[C---:B------:R-:W-:Y:S01]  /*66a0*/  IMAD.X R89, R137.reuse, 0x1, R38, P2 ;  /* 0x0000000189597824 */ /* 0x040fe200010e0626 */
[C---:B------:R-:W-:Y:S01]  /*66b0*/  IADD3 RZ, P2, R54.reuse, R9, RZ ;  /* 0x0000000936ff7210 */ /* 0x040fe20007f5e0ff */
[C---:B---3--:R-:W-:Y:S01]  /*66c0*/  IMAD.IADD R90, R54.reuse, 0x1, R23 ;  /* 0x00000001365a7824 */ /* 0x048fe200078e0217 */
[----:B------:R0:W3:Y:S01]  /*66d0*/  @!P0 LDG.E.U8 R199, desc[UR8][R70.64] ;  /* 0x0000000846c78981 */ /* 0x0000e2000c1e1100 */
[----:B------:R-:W-:Y:S01]  /*66e0*/  IMAD.X R91, R137, 0x1, R36, P1 ;  /* 0x00000001895b7824 */ /* 0x000fe200008e0624 */
[----:B------:R-:W-:-:S02]  /*66f0*/  IADD3 RZ, P1, R54, R4, RZ ;  /* 0x0000000436ff7210 */ /* 0x000fc40007f3e0ff */
[----:B------:R1:W3:Y:S01]  /*6700*/  @!P0 LDG.E.U8 R198, desc[UR8][R88.64] ;  /* 0x0000000858c68981 */ /* 0x0002e2000c1e1100 */
[----:B------:R-:W-:Y:S02]  /*6710*/  PRMT R219, RZ, 0x7610, R219 ;  /* 0x00007610ffdb7816 */ /* 0x000fe400000000db */
[----:B------:R-:W-:Y:S01]  /*6720*/  PRMT R218, RZ, 0x7610, R218 ;  /* 0x00007610ffda7816 */ /* 0x000fe200000000da */
[----:B------:R1:W3:Y:S01]  /*6730*/  @!P0 LDG.E.U8 R200, desc[UR8][R90.64] ;  /* 0x000000085ac88981 */ /* 0x0002e2000c1e1100 */
[----:B------:R-:W-:Y:S01]  /*6740*/  PRMT R217, RZ, 0x7610, R217 ;  /* 0x00007610ffd97816 */ /* 0x000fe200000000d9 */
[C---:B0-----:R-:W-:Y:S02]  /*6750*/  IMAD.IADD R70, R54.reuse, 0x1, R17 ;  /* 0x0000000136467824 */ /* 0x041fe400078e0211 */
[----:B------:R-:W-:Y:S01]  /*6760*/  IMAD.X R71, R137, 0x1, R30, P3 ;  /* 0x0000000189477824 */ /* 0x000fe200018e061e */
[C---:B------:R-:W-:Y:S01]  /*6770*/  IADD3 RZ, P3, R54.reuse, R15, RZ ;  /* 0x0000000f36ff7210 */ /* 0x040fe20007f7e0ff */
[----:B-1----:R-:W-:-:S02]  /*6780*/  IMAD.IADD R88, R54, 0x1, R9 ;  /* 0x0000000136587824 */ /* 0x002fc400078e0209 */
[C---:B------:R-:W-:Y:S01]  /*6790*/  IMAD.X R89, R137.reuse, 0x1, R22, P2 ;  /* 0x0000000189597824 */ /* 0x040fe200010e0616 */
[C---:B------:R-:W-:Y:S01]  /*67a0*/  IADD3 RZ, P2, R54.reuse, R7, RZ ;  /* 0x0000000736ff7210 */ /* 0x040fe20007f5e0ff */
[C---:B------:R-:W-:Y:S01]  /*67b0*/  IMAD.IADD R90, R54.reuse, 0x1, R4 ;  /* 0x00000001365a7824 */ /* 0x040fe200078e0204 */
[----:B------:R0:W3:Y:S01]  /*67c0*/  @!P0 LDG.E.U8 R219, desc[UR8][R70.64] ;  /* 0x0000000846db8981 */ /* 0x0000e2000c1e1100 */
[----:B------:R-:W-:Y:S01]  /*67d0*/  IMAD.X R91, R137, 0x1, R14, P1 ;  /* 0x00000001895b7824 */ /* 0x000fe200008e060e */
[C---:B------:R-:W-:Y:S02]  /*67e0*/  IADD3 RZ, P1, R54.reuse, R3, RZ ;  /* 0x0000000336ff7210 */ /* 0x040fe40007f3e0ff */
[----:B------:R1:W3:Y:S01]  /*67f0*/  @!P0 LDG.E.U8 R218, desc[UR8][R88.64] ;  /* 0x0000000858da8981 */ /* 0x0002e2000c1e1100 */
[----:B------:R-:W-:Y:S02]  /*6800*/  PRMT R222, RZ, 0x7610, R222 ;  /* 0x00007610ffde7816 */ /* 0x000fe400000000de */
[----:B------:R-:W-:Y:S01]  /*6810*/  PRMT R221, RZ, 0x7610, R221 ;  /* 0x00007610ffdd7816 */ /* 0x000fe200000000dd */
[----:B------:R1:W3:Y:S01]  /*6820*/  @!P0 LDG.E.U8 R217, desc[UR8][R90.64] ;  /* 0x000000085ad98981 */ /* 0x0002e2000c1e1100 */
[----:B------:R-:W-:Y:S01]  /*6830*/  PRMT R220, RZ, 0x7610, R220 ;  /* 0x00007610ffdc7816 */ /* 0x000fe200000000dc */
[----:B0-----:R-:W-:-:S02]  /*6840*/  IMAD.IADD R70, R54, 0x1, R15 ;  /* 0x0000000136467824 */ /* 0x001fc400078e020f */
[C---:B------:R-:W-:Y:S01]  /*6850*/  IMAD.X R71, R137.reuse, 0x1, R28, P3 ;  /* 0x0000000189477824 */ /* 0x040fe200018e061c */
[C---:B------:R-:W-:Y:S01]  /*6860*/  IADD3 RZ, P3, R54.reuse, R21, RZ ;  /* 0x0000001536ff7210 */ /* 0x040fe20007f7e0ff */
[C---:B-1----:R-:W-:Y:S02]  /*6870*/  IMAD.IADD R88, R54.reuse, 0x1, R7 ;  /* 0x0000000136587824 */ /* 0x042fe400078e0207 */
[C---:B------:R-:W-:Y:S01]  /*6880*/  IMAD.X R89, R137.reuse, 0x1, R20, P2 ;  /* 0x0000000189597824 */ /* 0x040fe200010e0614 */
[C---:B------:R-:W-:Y:S01]  /*6890*/  IADD3 RZ, P2, R54.reuse, R13, RZ ;  /* 0x0000000d36ff7210 */ /* 0x040fe20007f5e0ff */
[C---:B------:R-:W-:Y:S01]  /*68a0*/  IMAD.IADD R90, R54.reuse, 0x1, R3 ;  /* 0x00000001365a7824 */ /* 0x040fe200078e0203 */
[----:B------:R0:W3:Y:S01]  /*68b0*/  @!P0 LDG.E.U8 R222, desc[UR8][R70.64] ;  /* 0x0000000846de8981 */ /* 0x0000e2000c1e1100 */
[----:B------:R-:W-:Y:S01]  /*68c0*/  IMAD.X R91, R137, 0x1, R12, P1 ;  /* 0x00000001895b7824 */ /* 0x000fe200008e060c */
[----:B------:R-:W-:Y:S02]  /*68d0*/  IADD3 RZ, P1, R54, R6, RZ ;  /* 0x0000000636ff7210 */ /* 0x000fe40007f3e0ff */
[----:B------:R1:W3:Y:S01]  /*68e0*/  @!P0 LDG.E.U8 R221, desc[UR8][R88.64] ;  /* 0x0000000858dd8981 */ /* 0x0002e2000c1e1100 */
[----:B------:R-:W-:-:S02]  /*68f0*/  PRMT R232, RZ, 0x7610, R232 ;  /* 0x00007610ffe87816 */ /* 0x000fc400000000e8 */
[----:B------:R-:W-:Y:S01]  /*6900*/  PRMT R231, RZ, 0x7610, R231 ;  /* 0x00007610ffe77816 */ /* 0x000fe200000000e7 */
[----:B------:R1:W3:Y:S01]  /*6910*/  @!P0 LDG.E.U8 R220, desc[UR8][R90.64] ;  /* 0x000000085adc8981 */ /* 0x0002e2000c1e1100 */
[----:B------:R-:W-:Y:S01]  /*6920*/  PRMT R233, RZ, 0x7610, R233 ;  /* 0x00007610ffe97816 */ /* 0x000fe200000000e9 */
[C---:B0-----:R-:W-:Y:S02]  /*6930*/  IMAD.IADD R70, R54.reuse, 0x1, R21 ;  /* 0x0000000136467824 */ /* 0x041fe400078e0215 */
        /* <DEDUP_REMOVED lines=30> */
[C---:B------:R-:W-:Y:S02]  /*6b20*/  IMAD.X R71, R137.reuse, 0x1, R24, P3 ;  /* 0x0000000189477824 */ /* 0x040fe400018e0618 */
[C---:B-1----:R-:W-:Y:S02]  /*6b30*/  IMAD.IADD R88, R54.reuse, 0x1, R5 ;  /* 0x0000000136587824 */ /* 0x042fe400078e0205 */
[C---:B------:R-:W-:Y:S01]  /*6b40*/  IMAD.X R89, R137.reuse, 0x1, R16, P2 ;  /* 0x0000000189597824 */ /* 0x040fe200010e0610 */
[----:B------:R-:W3:Y:S01]  /*6b50*/  @!P0 LDG.E.U8 R245, desc[UR8][R70.64] ;  /* 0x0000000846f58981 */ /* 0x000ee2000c1e1100 */
[----:B------:R-:W-:Y:S02]  /*6b60*/  IMAD.IADD R90, R54, 0x1, R53 ;  /* 0x00000001365a7824 */ /* 0x000fe400078e0235 */
[----:B------:R-:W-:Y:S01]  /*6b70*/  IMAD.X R91, R137, 0x1, R8, P1 ;  /* 0x00000001895b7824 */ /* 0x000fe200008e0608 */
[----:B------:R0:W3:Y:S04]  /*6b80*/  @!P0 LDG.E.U8 R244, desc[UR8][R88.64] ;  /* 0x0000000858f48981 */ /* 0x0000e8000c1e1100 */
[----:B------:R1:W3:Y:S04]  /*6b90*/  @!P0 LDG.E.U8 R243, desc[UR8][R90.64] ;  /* 0x000000085af38981 */ /* 0x0002e8000c1e1100 */
[----:B------:R-:W-:Y:S01]  /*6ba0*/  STL [R1+0xdc], R51 ;  /* 0x0000dc3301007387 */ /* 0x000fe20000100800 */
[----:B------:R-:W-:-:S03]  /*6bb0*/  LOP3.LUT R137, R252, 0x3, RZ, 0xc0, !PT ;  /* 0x00000003fc897812 */ /* 0x000fc600078ec0ff */
[----:B------:R-:W-:Y:S04]  /*6bc0*/  STL [R1+0xe0], R250 ;  /* 0x0000e0fa01007387 */ /* 0x000fe80000100800 */
[----:B------:R-:W-:Y:S01]  /*6bd0*/  STL [R1+0xe4], R52 ;  /* 0x0000e43401007387 */ /* 0x000fe20000100800 */
[----:B------:R-:W-:-:S03]  /*6be0*/  SHF.R.U32.HI R149, RZ, 0x2, R252 ;  /* 0x00000002ff957819 */ /* 0x000fc600000116fc */
[----:B------:R-:W-:Y:S04]  /*6bf0*/  STL [R1+0xe8], R249 ;  /* 0x0000e8f901007387 */ /* 0x000fe80000100800 */
[----:B------:R-:W-:Y:S04]  /*6c00*/  STL [R1+0xec], R136 ;  /* 0x0000ec8801007387 */ /* 0x000fe80000100800 */
[----:B------:R-:W-:Y:S01]  /*6c10*/  STL [R1+0xf0], R134 ;  /* 0x0000f08601007387 */ /* 0x000fe20000100800 */
[----:B------:R-:W-:-:S03]  /*6c20*/  IMAD R140, R137, 0x88, RZ ;  /* 0x00000088898c7824 */ /* 0x000fc600078e02ff */
[----:B------:R-:W-:Y:S01]  /*6c30*/  STL [R1+0xf4], R132 ;  /* 0x0000f48401007387 */ /* 0x000fe20000100800 */
[----:B------:R-:W-:-:S03]  /*6c40*/  SGXT.U32 R137, R149, 0x3 ;  /* 0x000000039589781a */ /* 0x000fc60000000000 */
[----:B------:R-:W-:Y:S04]  /*6c50*/  STL [R1+0xf8], R135 ;  /* 0x0000f88701007387 */ /* 0x000fe80000100800 */
[----:B------:R-:W-:Y:S04]  /*6c60*/  STL [R1+0xfc], R133 ;  /* 0x0000fc8501007387 */ /* 0x000fe80000100800 */
[----:B------:R-:W-:Y:S04]  /*6c70*/  STL [R1+0x100], R131 ;  /* 0x0001008301007387 */ /* 0x000fe80000100800 */
[----:B------:R-:W-:Y:S01]  /*6c80*/  STL [R1+0x104], R130 ;  /* 0x0001048201007387 */ /* 0x000fe20000100800 */
[----:B0-----:R-:W-:-:S03]  /*6c90*/  LOP3.LUT R88, R140, R137, RZ, 0xfc, !PT ;  /* 0x000000898c587212 */ /* 0x001fc600078efcff */
[----:B------:R-:W-:Y:S04]  /*6ca0*/  STL [R1+0x108], R128 ;  /* 0x0001088001007387 */ /* 0x000fe80000100800 */
        /* <DEDUP_REMOVED lines=8> */
[----:B------:R-:W0:Y:S04]  /*6d30*/  LDS.U8 R0, [R88+UR5+0x800] ;  /* 0x0008000558007984 */ /* 0x000e280008000000 */
        /* <DEDUP_REMOVED lines=14> */
[----:B------:R-:W-:Y:S01]  /*6e20*/  STL [R1+0x164], R106 ;  /* 0x0001646a01007387 */ /* 0x000fe20000100800 */
[----:B------:R-:W-:-:S03]  /*6e30*/  LOP3.LUT R142, R252, 0x7, RZ, 0xc0, !PT ;  /* 0x00000007fc8e7812 */ /* 0x000fc600078ec0ff */
[----:B------:R-:W-:Y:S04]  /*6e40*/  STL [R1+0x168], R104 ;  /* 0x0001686801007387 */ /* 0x000fe80000100800 */
[----:B------:R-:W-:Y:S04]  /*6e50*/  STL [R1+0x16c], R102 ;  /* 0x00016c6601007387 */ /* 0x000fe80000100800 */
[----:B------:R-:W-:Y:S04]  /*6e60*/  STL [R1+0x170], R105 ;  /* 0x0001706901007387 */ /* 0x000fe80000100800 */
[----:B------:R-:W-:Y:S04]  /*6e70*/  STL [R1+0x174], R103 ;  /* 0x0001746701007387 */ /* 0x000fe80000100800 */
[----:B------:R-:W-:Y:S01]  /*6e80*/  STL [R1+0x178], R101 ;  /* 0x0001786501007387 */ /* 0x000fe20000100800 */
[----:B------:R-:W-:-:S03]  /*6e90*/  IMAD.SHL.U32 R148, R252, 0x2, RZ ;  /* 0x00000002fc947824 */ /* 0x000fc600078e00ff */
[----:B------:R-:W-:Y:S01]  /*6ea0*/  STL [R1+0x17c], R50 ;  /* 0x00017c3201007387 */ /* 0x000fe20000100800 */
[----:B------:R-:W-:-:S03]  /*6eb0*/  IMAD.SHL.U32 R141, R142, 0x10, RZ ;  /* 0x000000108e8d7824 */ /* 0x000fc600078e00ff */
[----:B------:R-:W-:Y:S01]  /*6ec0*/  STL [R1+0x180], R49 ;  /* 0x0001803101007387 */ /* 0x000fe20000100800 */
[----:B------:R-:W-:-:S03]  /*6ed0*/  LOP3.LUT R139, R252, 0xe0, RZ, 0xc0, !PT ;  /* 0x000000e0fc8b7812 */ /* 0x000fc600078ec0ff */
[----:B------:R-:W-:Y:S04]  /*6ee0*/  STL [R1+0x184], R100 ;  /* 0x0001846401007387 */ /* 0x000fe80000100800 */
[----:B------:R-:W-:Y:S04]  /*6ef0*/  STL [R1+0x188], R48 ;  /* 0x0001883001007387 */ /* 0x000fe80000100800 */
[----:B------:R-:W-:Y:S01]  /*6f00*/  STL [R1+0x18c], R99 ;  /* 0x00018c6301007387 */ /* 0x000fe20000100800 */
[----:B------:R-:W-:-:S03]  /*6f10*/  LOP3.LUT R148, R141, 0x30, R148, 0x78, !PT ;  /* 0x000000308d947812 */ /* 0x000fc600078e7894 */
[----:B------:R-:W-:Y:S01]  /*6f20*/  STL [R1+0x190], R98 ;  /* 0x0001906201007387 */ /* 0x000fe20000100800 */
[----:B------:R-:W-:-:S03]  /*6f30*/  IMAD R139, R142, 0x4, R139 ;  /* 0x000000048e8b7824 */ /* 0x000fc600078e028b */
[----:B------:R-:W-:Y:S04]  /*6f40*/  STL [R1+0x194], R47 ;  /* 0x0001942f01007387 */ /* 0x000fe80000100800 */
[----:B------:R-:W-:Y:S04]  /*6f50*/  STL [R1+0x198], R45 ;  /* 0x0001982d01007387 */ /* 0x000fe80000100800 */
[----:B------:R-:W-:Y:S01]  /*6f60*/  STL [R1+0x19c], R97 ;  /* 0x00019c6101007387 */ /* 0x000fe20000100800 */
[----:B------:R-:W-:-:S03]  /*6f70*/  LOP3.LUT R71, R138, 0x90, RZ, 0xc0, !PT ;  /* 0x000000908a477812 */ /* 0x000fc600078ec0ff */
[----:B------:R-:W-:Y:S01]  /*6f80*/  STL [R1+0x1a0], R43 ;  /* 0x0001a02b01007387 */ /* 0x000fe20000100800 */
[----:B------:R-:W-:-:S03]  /*6f90*/  IMAD.U32 R161, R139, 0x20, R148 ;  /* 0x000000208ba17824 */ /* 0x000fc600078e0094 */
[----:B------:R-:W-:Y:S01]  /*6fa0*/  STL [R1+0x1a4], R96 ;  /* 0x0001a46001007387 */ /* 0x000fe20000100800 */
[----:B-1----:R-:W-:-:S03]  /*6fb0*/  LOP3.LUT R90, R88, 0x8, RZ, 0x3c, !PT ;  /* 0x00000008585a7812 */ /* 0x002fc600078e3cff */
[----:B------:R-:W-:Y:S01]  /*6fc0*/  STL [R1+0x1a8], R95 ;  /* 0x0001a85f01007387 */ /* 0x000fe20000100800 */
[----:B------:R-:W-:-:S03]  /*6fd0*/  LOP3.LUT R139, R88, 0x10, RZ, 0x3c, !PT ;  /* 0x00000010588b7812 */ /* 0x000fc600078e3cff */
[----:B------:R-:W-:Y:S01]  /*6fe0*/  STL [R1+0x1ac], R41 ;  /* 0x0001ac2901007387 */ /* 0x000fe20000100800 */
[----:B------:R-:W-:-:S03]  /*6ff0*/  LOP3.LUT R251, R88, 0x18, RZ, 0x3c, !PT ;  /* 0x0000001858fb7812 */ /* 0x000fc600078e3cff */
[----:B------:R-:W-:Y:S01]  /*7000*/  STL [R1+0x1b0], R39 ;  /* 0x0001b02701007387 */ /* 0x000fe20000100800 */
[----:B------:R-:W-:-:S03]  /*7010*/  LOP3.LUT R252, R71, 0x7f, R252, 0x78, !PT ;  /* 0x0000007f47fc7812 */ /* 0x000fc600078e78fc */
[----:B------:R-:W-:Y:S04]  /*7020*/  STL [R1+0x1b4], R94 ;  /* 0x0001b45e01007387 */ /* 0x000fe80000100800 */
[----:B------:R-:W-:Y:S04]  /*7030*/  STL [R1+0x1b8], R37 ;  /* 0x0001b82501007387 */ /* 0x000fe80000100800 */
[----:B------:R-:W-:Y:S04]  /*7040*/  STL [R1+0x1bc], R93 ;  /* 0x0001bc5d01007387 */ /* 0x000fe80000100800 */
[----:B------:R-:W-:Y:S04]  /*7050*/  STL [R1+0x1c0], R92 ;  /* 0x0001c05c01007387 */ /* 0x000fe80000100800 */
[----:B------:R-:W-:Y:S04]  /*7060*/  LDS.U8 R70, [R88+UR5] ;  /* 0x0000000558467984 */ /* 0x000fe80008000000 */
[----:B------:R-:W1:Y:S04]  /*7070*/  LDS.U8 R71, [R88+UR5+0x20] ;  /* 0x0000200558477984 */ /* 0x000e680008000000 */
[----:B------:R-:W-:Y:S04]  /*7080*/  LDS.U8 R202, [R88+UR5+0x40] ;  /* 0x0000400558ca7984 */ /* 0x000fe80008000000 */
[----:B------:R-:W-:Y:S04]  /*7090*/  LDS.U8 R203, [R88+UR5+0x60] ;  /* 0x0000600558cb7984 */ /* 0x000fe80008000000 */
[----:B------:R-:W-:Y:S04]  /*70a0*/  LDS.U8 R237, [R88+UR5+0x200] ;  /* 0x0002000558ed7984 */ /* 0x000fe80008000000 */
[----:B------:R-:W1:Y:S04]  /*70b0*/  LDS.U8 R238, [R88+UR5+0x220] ;  /* 0x0002200558ee7984 */ /* 0x000e680008000000 */
[----:B------:R-:W-:Y:S04]  /*70c0*/  LDS.U8 R205, [R88+UR5+0x240] ;  /* 0x0002400558cd7984 */ /* 0x000fe80008000000 */
        /* <DEDUP_REMOVED lines=56> */
[----:B0-----:R-:W-:Y:S04]  /*7450*/  STL [R1+0x4], R0 ;  /* 0x0000040001007387 */ /* 0x001fe80000100800 */
[----:B------:R-:W-:Y:S04]  /*7460*/  LDS.U8 R223, [R139+UR5] ;  /* 0x000000058bdf7984 */ /* 0x000fe80008000000 */
        /* <DEDUP_REMOVED lines=62> */
[----:B------:R-:W-:Y:S01]  /*7850*/  LDS.U8 R251, [R251+UR5+0xe60] ;  /* 0x000e6005fbfb7984 */ /* 0x000fe20008000000 */
[----:B------:R-:W-:Y:S06]  /*7860*/  BAR.SYNC.DEFER_BLOCKING 0x0 ;  /* 0x0000000000007b1d */ /* 0x000fec0000010000 */
[----:B-----5:R0:W-:Y:S04]  /*7870*/  STS.U8 [R252+UR5+0x1000], R146 ;  /* 0x00100092fc007988 */ /* 0x0201e80008000005 */
[----:B0-----:R-:W5:Y:S04]  /*7880*/  LDL.LU R146, [R1+0x4] ;  /* 0x0000040001927983 */ /* 0x001f680000300800 */
[----:B------:R0:W-:Y:S04]  /*7890*/  STS.U8 [R252+UR5], R56 ;  /* 0x00000038fc007988 */ /* 0x0001e80008000005 */
[----:B------:R2:W-:Y:S04]  /*78a0*/  STS.U8 [R252+UR5+0x400], R60 ;  /* 0x0004003cfc007988 */ /* 0x0005e80008000005 */
[----:B------:R-:W-:Y:S01]  /*78b0*/  STS.U8 [R252+UR5+0x800], R64 ;  /* 0x00080040fc007988 */ /* 0x000fe20008000005 */
[----:B0-----:R-:W-:-:S03]  /*78c0*/  LOP3.LUT R56, R252, 0x20, RZ, 0x3c, !PT ;  /* 0x00000020fc387812 */ /* 0x001fc600078e3cff */
[----:B------:R-:W-:Y:S01]  /*78d0*/  STS.U8 [R252+UR5+0xc00], R68 ;  /* 0x000c0044fc007988 */ /* 0x000fe20008000005 */
[----:B--2---:R-:W-:-:S03]  /*78e0*/  LOP3.LUT R60, R252, 0x40, RZ, 0x3c, !PT ;  /* 0x00000040fc3c7812 */ /* 0x004fc600078e3cff */
[----:B------:R-:W-:Y:S04]  /*78f0*/  STS.U8 [R252+UR5+0x1400], R155 ;  /* 0x0014009bfc007988 */ /* 0x000fe80008000005 */
[----:B------:R-:W-:Y:S04]  /*7900*/  STS.U8 [R252+UR5+0x1800], R158 ;  /* 0x0018009efc007988 */ /* 0x000fe80008000005 */
[----:B------:R-:W-:Y:S04]  /*7910*/  STS.U8 [R252+UR5+0x1c00], R168 ;  /* 0x001c00a8fc007988 */ /* 0x000fe80008000005 */
[----:B------:R-:W-:Y:S04]  /*7920*/  STS.U8 [R252+UR5+0x2000], R175 ;  /* 0x002000affc007988 */ /* 0x000fe80008000005 */
[----:B------:R-:W-:Y:S04]  /*7930*/  STS.U8 [R252+UR5+0x2400], R178 ;  /* 0x002400b2fc007988 */ /* 0x000fe80008000005 */
[----:B----4-:R-:W-:Y:S04]  /*7940*/  STS.U8 [R252+UR5+0x2800], R194 ;  /* 0x002800c2fc007988 */ /* 0x010fe80008000005 */
[----:B------:R-:W-:Y:S04]  /*7950*/  STS.U8 [R252+UR5+0x2c00], R195 ;  /* 0x002c00c3fc007988 */ /* 0x000fe80008000005 */
[----:B---3--:R-:W-:Y:S04]  /*7960*/  STS.U8 [R252+UR5+0x3000], R198 ;  /* 0x003000c6fc007988 */ /* 0x008fe80008000005 */
[----:B------:R-:W-:Y:S04]  /*7970*/  STS.U8 [R252+UR5+0x3400], R219 ;  /* 0x003400dbfc007988 */ /* 0x000fe80008000005 */
[----:B------:R-:W-:Y:S04]  /*7980*/  STS.U8 [R252+UR5+0x3800], R218 ;  /* 0x003800dafc007988 */ /* 0x000fe80008000005 */
[----:B------:R0:W-:Y:S04]  /*7990*/  STS.U8 [R252+UR5+0x3c00], R217 ;  /* 0x003c00d9fc007988 */ /* 0x0001e80008000005 */
[----:B------:R-:W-:Y:S01]  /*79a0*/  STS.U8 [R56+UR5+0x100], R57 ;  /* 0x0001003938007988 */ /* 0x000fe20008000005 */
[----:B0-----:R-:W-:-:S03]  /*79b0*/  LOP3.LUT R252, R252, 0x60, RZ, 0x3c, !PT ;  /* 0x00000060fcfc7812 */ /* 0x001fc600078e3cff */
[----:B------:R-:W-:Y:S04]  /*79c0*/  STS.U8 [R56+UR5+0x500], R61 ;  /* 0x0005003d38007988 */ /* 0x000fe80008000005 */
        /* <DEDUP_REMOVED lines=16> */
[----:B------:R0:W-:Y:S04]  /*7ad0*/  STS.U8 [R60+UR5+0xa00], R66 ;  /* 0x000a00423c007988 */ /* 0x0001e80008000005 */
        /* <DEDUP_REMOVED lines=28> */
[----:B------:R-:W-:Y:S01]  /*7ca0*/  STS.U8 [R252+UR5+0x3f00], R243 ;  /* 0x003f00f3fc007988 */ /* 0x000fe20008000005 */
[----:B------:R-:W-:Y:S06]  /*7cb0*/  BAR.SYNC.DEFER_BLOCKING 0x0 ;  /* 0x0000000000007b1d */ /* 0x000fec0000010000 */
[----:B------:R-:W3:Y:S04]  /*7cc0*/  LDSM.16.M88.4 R60, [R161+UR5] ;  /* 0x00000005a13c783b */ /* 0x000ee80008000200 */
[----:B------:R-:W4:Y:S01]  /*7cd0*/  LDSM.16.M88.4 R56, [R161+UR5+0x2000] ;  /* 0x00200005a138783b */ /* 0x000f220008000200 */
[----:B-1----:R-:W-:-:S02]  /*7ce0*/  IMAD R64, R71, 0x100, R70 ;  /* 0x0000010047407824 */ /* 0x002fc400078e0246 */
[----:B0-----:R-:W-:Y:S02]  /*7cf0*/  IMAD R66, R238, 0x100, R237 ;  /* 0x00000100ee427824 */ /* 0x001fe400078e02ed */
[----:B------:R-:W-:Y:S02]  /*7d00*/  IMAD R65, R240, 0x100, R239 ;  /* 0x00000100f0417824 */ /* 0x000fe400078e02ef */
[----:B--2---:R-:W-:Y:S01]  /*7d10*/  IMAD R67, R242, 0x100, R241 ;  /* 0x00000100f2437824 */ /* 0x004fe200078e02f1 */
[----:B------:R-:W-:Y:S02]  /*7d20*/  F2FP.F16.E4M3.UNPACK_B R64, R64 ;  /* 0x00000040ff40723e */ /* 0x000fe400020006ff */
[----:B------:R-:W-:Y:S02]  /*7d30*/  F2FP.F16.E4M3.UNPACK_B R66, R66 ;  /* 0x00000042ff42723e */ /* 0x000fe400020006ff */
[----:B------:R-:W-:Y:S02]  /*7d40*/  F2FP.F16.E4M3.UNPACK_B R65, R65 ;  /* 0x00000041ff41723e */ /* 0x000fe400020006ff */
[----:B------:R-:W-:Y:S01]  /*7d50*/  F2FP.F16.E4M3.UNPACK_B R67, R67 ;  /* 0x00000043ff43723e */ /* 0x000fe200020006ff */
[----:B------:R-:W-:Y:S01]  /*7d60*/  IMAD R204, R204, 0x100, R205 ;  /* 0x00000100cccc7824 */ /* 0x000fe200078e02cd */
[----:B---3--:R-:W-:-:S02]  /*7d70*/  F2FP.F16.E4M3.UNPACK_B R68, R60 ;  /* 0x0000003cff44723e */ /* 0x008fc400020006ff */
[----:B------:R-:W-:Y:S02]  /*7d80*/  F2FP.F16.E4M3.UNPACK_B R69, R61 ;  /* 0x0000003dff45723e */ /* 0x000fe400020006ff */
[----:B----4-:R-:W-:Y:S02]  /*7d90*/  F2FP.F16.E4M3.UNPACK_B R70, R56 ;  /* 0x00000038ff46723e */ /* 0x010fe400020006ff */
[----:B------:R-:W-:-:S03]  /*7da0*/  F2FP.F16.E4M3.UNPACK_B R71, R57 ;  /* 0x00000039ff47723e */ /* 0x000fc600020006ff */
[C---:B------:R-:W-:Y:S06]  /*7db0*/  HMMA.16816.F32 R80, R64.reuse, R68, R80 ;  /* 0x000000444050723c */ /* 0x040fec0000001850 */
[----:B------:R-:W-:Y:S07]  /*7dc0*/  HMMA.16816.F32 R72, R64, R70, R72 ;  /* 0x000000464048723c */ /* 0x000fee0000001848 */
[----:B------:R-:W-:-:S02]  /*7dd0*/  IMAD R64, R224, 0x100, R223 ;  /* 0x00000100e0407824 */ /* 0x000fc400078e02df */
[----:B------:R-:W-:Y:S02]  /*7de0*/  IMAD R66, R226, 0x100, R225 ;  /* 0x00000100e2427824 */ /* 0x000fe400078e02e1 */
[----:B------:R-:W-:Y:S02]  /*7df0*/  IMAD R65, R228, 0x100, R227 ;  /* 0x00000100e4417824 */ /* 0x000fe400078e02e3 */
[----:B------:R-:W-:Y:S01]  /*7e00*/  IMAD R67, R230, 0x100, R229 ;  /* 0x00000100e6437824 */ /* 0x000fe200078e02e5 */
[----:B------:R-:W-:Y:S02]  /*7e10*/  F2FP.F16.E4M3.UNPACK_B R64, R64 ;  /* 0x00000040ff40723e */ /* 0x000fe400020006ff */
[----:B------:R-:W-:Y:S02]  /*7e20*/  F2FP.F16.E4M3.UNPACK_B R66, R66 ;  /* 0x00000042ff42723e */ /* 0x000fe400020006ff */
[----:B------:R-:W-:Y:S02]  /*7e30*/  F2FP.F16.E4M3.UNPACK_B R65, R65 ;  /* 0x00000041ff41723e */ /* 0x000fe400020006ff */
[----:B------:R-:W-:Y:S01]  /*7e40*/  F2FP.F16.E4M3.UNPACK_B R67, R67 ;  /* 0x00000043ff43723e */ /* 0x000fe200020006ff */
[----:B------:R-:W-:-:S06]  /*7e50*/  IMAD R207, R208, 0x100, R207 ;  /* 0x00000100d0cf7824 */ /* 0x000fcc00078e02cf */
[----:B------:R-:W-:Y:S01]  /*7e60*/  HMMA.16816.F32 R76, R64, R68, R76 ;  /* 0x00000044404c723c */ /* 0x000fe2000000184c */
[----:B------:R-:W-:-:S06]  /*7e70*/  F2FP.F16.E4M3.UNPACK_B R60, R60.H1 ;  /* 0x0000003cff3c723e */ /* 0x000fcc00030006ff */
[----:B------:R-:W-:Y:S02]  /*7e80*/  IMAD R68, R203, 0x100, R202 ;  /* 0x00000100cb447824 */ /* 0x000fe400078e02ca */
[----:B------:R-:W-:Y:S01]  /*7e90*/  IMAD R69, R201, 0x100, R206 ;  /* 0x00000100c9457824 */ /* 0x000fe200078e02ce */
[----:B------:R-:W-:Y:S01]  /*7ea0*/  HMMA.16816.F32 R84, R64, R70, R84 ;  /* 0x000000464054723c */ /* 0x000fe20000001854 */
[----:B------:R-:W-:Y:S02]  /*7eb0*/  F2FP.F16.E4M3.UNPACK_B R61, R61.H1 ;  /* 0x0000003dff3d723e */ /* 0x000fe400030006ff */
[----:B------:R-:W-:Y:S02]  /*7ec0*/  F2FP.F16.E4M3.UNPACK_B R68, R68 ;  /* 0x00000044ff44723e */ /* 0x000fe400020006ff */
[----:B------:R-:W-:Y:S02]  /*7ed0*/  F2FP.F16.E4M3.UNPACK_B R69, R69 ;  /* 0x00000045ff45723e */ /* 0x000fe400020006ff */
[----:B------:R-:W-:-:S02]  /*7ee0*/  F2FP.F16.E4M3.UNPACK_B R70, R204 ;  /* 0x000000ccff46723e */ /* 0x000fc400020006ff */
[----:B------:R-:W-:Y:S02]  /*7ef0*/  F2FP.F16.E4M3.UNPACK_B R71, R207 ;  /* 0x000000cfff47723e */ /* 0x000fe400020006ff */
[----:B------:R-:W-:Y:S02]  /*7f00*/  F2FP.F16.E4M3.UNPACK_B R56, R56.H1 ;  /* 0x00000038ff38723e */ /* 0x000fe400030006ff */
[----:B------:R-:W-:Y:S01]  /*7f10*/  F2FP.F16.E4M3.UNPACK_B R57, R57.H1 ;  /* 0x00000039ff39723e */ /* 0x000fe200030006ff */
[----:B------:R-:W-:Y:S02]  /*7f20*/  IMAD R209, R210, 0x100, R209 ;  /* 0x00000100d2d17824 */ /* 0x000fe400078e02d1 */
[----:B------:R-:W-:Y:S01]  /*7f30*/  HMMA.16816.F32 R80, R68, R60, R80 ;  /* 0x0000003c4450723c */ /* 0x000fe20000001850 */
[----:B------:R-:W-:Y:S02]  /*7f40*/  IMAD R211, R212, 0x100, R211 ;  /* 0x00000100d4d37824 */ /* 0x000fe400078e02d3 */
[----:B------:R-:W-:-:S03]  /*7f50*/  IMAD R213, R214, 0x100, R213 ;  /* 0x00000100d6d57824 */ /* 0x000fc600078e02d5 */
[----:B------:R-:W-:Y:S01]  /*7f60*/  HMMA.16816.F32 R72, R68, R56, R72 ;  /* 0x000000384448723c */ /* 0x000fe20000001848 */
[----:B------:R-:W-:Y:S01]  /*7f70*/  IMAD R215, R216, 0x100, R215 ;  /* 0x00000100d8d77824 */ /* 0x000fe200078e02d7 */
[----:B------:R-:W-:Y:S02]  /*7f80*/  F2FP.F16.E4M3.UNPACK_B R64, R209 ;  /* 0x000000d1ff40723e */ /* 0x000fe400020006ff */
[----:B------:R-:W-:Y:S02]  /*7f90*/  F2FP.F16.E4M3.UNPACK_B R66, R211 ;  /* 0x000000d3ff42723e */ /* 0x000fe400020006ff */
[----:B------:R-:W-:Y:S02]  /*7fa0*/  F2FP.F16.E4M3.UNPACK_B R65, R213 ;  /* 0x000000d5ff41723e */ /* 0x000fe400020006ff */
[----:B------:R-:W-:Y:S01]  /*7fb0*/  F2FP.F16.E4M3.UNPACK_B R67, R215 ;  /* 0x000000d7ff43723e */ /* 0x000fe200020006ff */
[----:B------:R-:W-:Y:S02]  /*7fc0*/  IMAD R181, R182, 0x100, R181 ;  /* 0x00000100b6b57824 */ /* 0x000fe400078e02b5 */
[----:B------:R-:W-:-:S02]  /*7fd0*/  IMAD R183, R184, 0x100, R183 ;  /* 0x00000100b8b77824 */ /* 0x000fc400078e02b7 */
[----:B------:R-:W-:Y:S02]  /*7fe0*/  IMAD R185, R186, 0x100, R185 ;  /* 0x00000100bab97824 */ /* 0x000fe400078e02b9 */
[----:B------:R-:W-:Y:S01]  /*7ff0*/  IMAD R187, R188, 0x100, R187 ;  /* 0x00000100bcbb7824 */ /* 0x000fe200078e02bb */
[C---:B------:R-:W-:Y:S06]  /*8000*/  HMMA.16816.F32 R76, R64.reuse, R60, R76 ;  /* 0x0000003c404c723c */ /* 0x040fec000000184c */
[----:B------:R-:W-:Y:S01]  /*8010*/  HMMA.16816.F32 R84, R64, R56, R84 ;  /* 0x000000384054723c */ /* 0x000fe20000001854 */
[----:B------:R-:W-:-:S02]  /*8020*/  F2FP.F16.E4M3.UNPACK_B R60, R62 ;  /* 0x0000003eff3c723e */ /* 0x000fc400020006ff */
[----:B------:R-:W-:-:S04]  /*8030*/  F2FP.F16.E4M3.UNPACK_B R61, R63 ;  /* 0x0000003fff3d723e */ /* 0x000fc800020006ff */
[----:B------:R-:W-:Y:S02]  /*8040*/  F2FP.F16.E4M3.UNPACK_B R64, R181 ;  /* 0x000000b5ff40723e */ /* 0x000fe400020006ff */
[----:B------:R-:W-:Y:S02]  /*8050*/  F2FP.F16.E4M3.UNPACK_B R66, R183 ;  /* 0x000000b7ff42723e */ /* 0x000fe400020006ff */
[----:B------:R-:W-:Y:S02]  /*8060*/  F2FP.F16.E4M3.UNPACK_B R65, R185 ;  /* 0x000000b9ff41723e */ /* 0x000fe400020006ff */
[----:B------:R-:W-:Y:S02]  /*8070*/  F2FP.F16.E4M3.UNPACK_B R67, R187 ;  /* 0x000000bbff43723e */ /* 0x000fe400020006ff */
[----:B------:R-:W-:Y:S02]  /*8080*/  F2FP.F16.E4M3.UNPACK_B R56, R58 ;  /* 0x0000003aff38723e */ /* 0x000fe400020006ff */
[----:B------:R-:W-:Y:S01]  /*8090*/  F2FP.F16.E4M3.UNPACK_B R57, R59 ;  /* 0x0000003bff39723e */ /* 0x000fe200020006ff */
[----:B------:R-:W-:-:S02]  /*80a0*/  IMAD R88, R89, 0x100, R88 ;  /* 0x0000010059587824 */ /* 0x000fc400078e0258 */
[----:B------:R-:W-:Y:S01]  /*80b0*/  HMMA.16816.F32 R80, R64, R60, R80 ;  /* 0x0000003c4050723c */ /* 0x000fe20000001850 */
[----:B------:R-:W-:Y:S02]  /*80c0*/  IMAD R90, R91, 0x100, R90 ;  /* 0x000001005b5a7824 */ /* 0x000fe400078e025a */
[----:B------:R-:W-:-:S03]  /*80d0*/  IMAD R89, R172, 0x100, R171 ;  /* 0x00000100ac597824 */ /* 0x000fc600078e02ab */
[----:B------:R-:W-:Y:S01]  /*80e0*/  HMMA.16816.F32 R72, R64, R56, R72 ;  /* 0x000000384048723c */ /* 0x000fe20000001848 */
[----:B------:R-:W-:-:S06]  /*80f0*/  IMAD R91, R174, 0x100, R173 ;  /* 0x00000100ae5b7824 */ /* 0x000fcc00078e02ad */
[----:B------:R-:W-:Y:S02]  /*8100*/  LOP3.LUT R64, R161, 0x40, RZ, 0x3c, !PT ;  /* 0x00000040a1407812 */ /* 0x000fe400078e3cff */
[----:B------:R-:W-:Y:S02]  /*8110*/  F2FP.F16.E4M3.UNPACK_B R88, R88 ;  /* 0x00000058ff58723e */ /* 0x000fe400020006ff */
[----:B------:R-:W-:Y:S01]  /*8120*/  F2FP.F16.E4M3.UNPACK_B R90, R90 ;  /* 0x0000005aff5a723e */ /* 0x000fe200020006ff */
[----:B------:R-:W0:Y:S01]  /*8130*/  LDSM.16.M88.4 R68, [R64+UR5] ;  /* 0x000000054044783b */ /* 0x000e220008000200 */
[----:B------:R-:W-:Y:S02]  /*8140*/  F2FP.F16.E4M3.UNPACK_B R89, R89 ;  /* 0x00000059ff59723e */ /* 0x000fe400020006ff */
[----:B------:R-:W-:Y:S01]  /*8150*/  F2FP.F16.E4M3.UNPACK_B R91, R91 ;  /* 0x0000005bff5b723e */ /* 0x000fe200020006ff */
[----:B------:R-:W1:Y:S01]  /*8160*/  LDSM.16.M88.4 R64, [R64+UR5+0x2000] ;  /* 0x002000054040783b */ /* 0x000e620008000200 */
[----:B------:R-:W-:-:S05]  /*8170*/  IMAD R162, R162, 0x100, R163 ;  /* 0x00000100a2a27824 */ /* 0x000fca00078e02a3 */
[----:B------:R-:W-:Y:S01]  /*8180*/  HMMA.16816.F32 R76, R88, R60, R76 ;  /* 0x0000003c584c723c */ /* 0x000fe2000000184c */
[----:B------:R-:W-:-:S05]  /*8190*/  IMAD R160, R160, 0x100, R164 ;  /* 0x00000100a0a07824 */ /* 0x000fca00078e02a4 */
[----:B------:R-:W-:Y:S01]  /*81a0*/  HMMA.16816.F32 R84, R88, R56, R84 ;  /* 0x000000385854723c */ /* 0x000fe20000001854 */
[----:B------:R-:W-:Y:S02]  /*81b0*/  IMAD R61, R149, 0x100, R148 ;  /* 0x00000100953d7824 */ /* 0x000fe400078e0294 */
[----:B------:R-:W-:Y:S01]  /*81c0*/  IMAD R150, R151, 0x100, R150 ;  /* 0x0000010097967824 */ /* 0x000fe200078e0296 */
[----:B------:R-:W-:Y:S02]  /*81d0*/  F2FP.F16.E4M3.UNPACK_B R60, R162 ;  /* 0x000000a2ff3c723e */ /* 0x000fe400020006ff */
[----:B------:R-:W-:Y:S02]  /*81e0*/  F2FP.F16.E4M3.UNPACK_B R61, R61 ;  /* 0x0000003dff3d723e */ /* 0x000fe400020006ff */
[----:B------:R-:W-:Y:S02]  /*81f0*/  F2FP.F16.E4M3.UNPACK_B R88, R62.H1 ;  /* 0x0000003eff58723e */ /* 0x000fe400030006ff */
[----:B------:R-:W-:-:S02]  /*8200*/  F2FP.F16.E4M3.UNPACK_B R89, R63.H1 ;  /* 0x0000003fff59723e */ /* 0x000fc400030006ff */
[----:B------:R-:W-:Y:S02]  /*8210*/  F2FP.F16.E4M3.UNPACK_B R62, R160 ;  /* 0x000000a0ff3e723e */ /* 0x000fe400020006ff */
[----:B------:R-:W-:Y:S02]  /*8220*/  F2FP.F16.E4M3.UNPACK_B R63, R150 ;  /* 0x00000096ff3f723e */ /* 0x000fe400020006ff */
[----:B------:R-:W-:Y:S02]  /*8230*/  F2FP.F16.E4M3.UNPACK_B R90, R58.H1 ;  /* 0x0000003aff5a723e */ /* 0x000fe400030006ff */
[----:B------:R-:W-:Y:S01]  /*8240*/  F2FP.F16.E4M3.UNPACK_B R91, R59.H1 ;  /* 0x0000003bff5b723e */ /* 0x000fe200030006ff */
[----:B------:R-:W-:Y:S02]  /*8250*/  IMAD R152, R153, 0x100, R152 ;  /* 0x0000010099987824 */ /* 0x000fe400078e0298 */
[----:B------:R-:W-:Y:S02]  /*8260*/  IMAD R137, R138, 0x100, R137 ;  /* 0x000001008a897824 */ /* 0x000fe400078e0289 */
[----:B------:R-:W-:-:S02]  /*8270*/  IMAD R57, R140, 0x100, R139 ;  /* 0x000001008c397824 */ /* 0x000fc400078e028b */
[----:B------:R-:W-:Y:S01]  /*8280*/  IMAD R141, R142, 0x100, R141 ;  /* 0x000001008e8d7824 */ /* 0x000fe200078e028d */
[C---:B------:R-:W-:Y:S01]  /*8290*/  HMMA.16816.F32 R80, R60.reuse, R88, R80 ;  /* 0x000000583c50723c */ /* 0x040fe20000001850 */
[----:B------:R-:W-:Y:S02]  /*82a0*/  F2FP.F16.E4M3.UNPACK_B R56, R152 ;  /* 0x00000098ff38723e */ /* 0x000fe400020006ff */
[----:B------:R-:W-:Y:S02]  /*82b0*/  F2FP.F16.E4M3.UNPACK_B R58, R137 ;  /* 0x00000089ff3a723e */ /* 0x000fe400020006ff */
[----:B------:R-:W-:Y:S01]  /*82c0*/  F2FP.F16.E4M3.UNPACK_B R57, R57 ;  /* 0x00000039ff39723e */ /* 0x000fe200020006ff */
[----:B------:R-:W-:Y:S01]  /*82d0*/  HMMA.16816.F32 R72, R60, R90, R72 ;  /* 0x0000005a3c48723c */ /* 0x000fe20000001848 */
[----:B------:R-:W-:-:S07]  /*82e0*/  F2FP.F16.E4M3.UNPACK_B R59, R141 ;  /* 0x0000008dff3b723e */ /* 0x000fce00020006ff */
[C---:B------:R-:W-:Y:S01]  /*82f0*/  HMMA.16816.F32 R76, R56.reuse, R88, R76 ;  /* 0x00000058384c723c */ /* 0x040fe2000000184c */
[----:B-----5:R-:W-:Y:S02]  /*8300*/  IMAD R60, R92, 0x100, R146 ;  /* 0x000001005c3c7824 */ /* 0x020fe400078e0292 */
[----:B------:R-:W-:Y:S01]  /*8310*/  IMAD R62, R248, 0x100, R93 ;  /* 0x00000100f83e7824 */ /* 0x000fe200078e025d */
[----:B------:R-:W2:Y:S02]  /*8320*/  LDL.LU R92, [R1+0x1c0] ;  /* 0x0001c000015c7983 */ /* 0x000ea40000300800 */
[----:B------:R-:W-:Y:S01]  /*8330*/  HMMA.16816.F32 R84, R56, R90, R84 ;  /* 0x0000005a3854723c */ /* 0x000fe20000001854 */
[----:B------:R-:W-:Y:S02]  /*8340*/  IMAD R88, R41, 0x100, R39 ;  /* 0x0000010029587824 */ /* 0x000fe400078e0227 */
[----:B------:R-:W-:Y:S02]  /*8350*/  IMAD R89, R97, 0x100, R43 ;  /* 0x0000010061597824 */ /* 0x000fe400078e022b */
[----:B------:R-:W-:-:S02]  /*8360*/  IMAD R61, R246, 0x100, R247 ;  /* 0x00000100f63d7824 */ /* 0x000fc400078e02f7 */
[----:B------:R-:W-:Y:S01]  /*8370*/  IMAD R63, R94, 0x100, R37 ;  /* 0x000001005e3f7824 */ /* 0x000fe200078e0225 */
[----:B------:R-:W-:Y:S01]  /*8380*/  F2FP.F16.E4M3.UNPACK_B R56, R88 ;  /* 0x00000058ff38723e */ /* 0x000fe200020006ff */
[----:B------:R-:W-:Y:S01]  /*8390*/  IMAD R137, R96, 0x100, R95 ;  /* 0x0000010060897824 */ /* 0x000fe200078e025f */
[----:B------:R-:W-:Y:S01]  /*83a0*/  F2FP.F16.E4M3.UNPACK_B R57, R89 ;  /* 0x00000059ff39723e */ /* 0x000fe200020006ff */
[----:B------:R-:W-:Y:S01]  /*83b0*/  IMAD R138, R47, 0x100, R45 ;  /* 0x000001002f8a7824 */ /* 0x000fe200078e022d */
[----:B------:R-:W-:Y:S01]  /*83c0*/  F2FP.F16.E4M3.UNPACK_B R60, R60 ;  /* 0x0000003cff3c723e */ /* 0x000fe200020006ff */
[----:B------:R-:W3:Y:S01]  /*83d0*/  LDL.LU R93, [R1+0x1bc] ;  /* 0x0001bc00015d7983 */ /* 0x000ee20000300800 */
[----:B------:R-:W-:Y:S02]  /*83e0*/  F2FP.F16.E4M3.UNPACK_B R62, R62 ;  /* 0x0000003eff3e723e */ /* 0x000fe400020006ff */
[----:B------:R-:W-:Y:S01]  /*83f0*/  F2FP.F16.E4M3.UNPACK_B R61, R61 ;  /* 0x0000003dff3d723e */ /* 0x000fe200020006ff */
[----:B------:R-:W4:Y:S01]  /*8400*/  LDL.LU R37, [R1+0x1b8] ;  /* 0x0001b80001257983 */ /* 0x000f220000300800 */
[----:B------:R-:W-:-:S02]  /*8410*/  F2FP.F16.E4M3.UNPACK_B R63, R63 ;  /* 0x0000003fff3f723e */ /* 0x000fc400020006ff */
[----:B0-----:R-:W-:Y:S01]  /*8420*/  F2FP.F16.E4M3.UNPACK_B R90, R68 ;  /* 0x00000044ff5a723e */ /* 0x001fe200020006ff */
[----:B------:R-:W5:Y:S01]  /*8430*/  LDL.LU R94, [R1+0x1b4] ;  /* 0x0001b400015e7983 */ /* 0x000f620000300800 */
[----:B------:R-:W-:Y:S02]  /*8440*/  F2FP.F16.E4M3.UNPACK_B R91, R69 ;  /* 0x00000045ff5b723e */ /* 0x000fe400020006ff */
[----:B-1----:R-:W-:Y:S01]  /*8450*/  F2FP.F16.E4M3.UNPACK_B R88, R64 ;  /* 0x00000040ff58723e */ /* 0x002fe200020006ff */
[----:B------:R-:W2:Y:S01]  /*8460*/  LDL.LU R39, [R1+0x1b0] ;  /* 0x0001b00001277983 */ /* 0x000ea20000300800 */
[----:B------:R-:W-:Y:S02]  /*8470*/  F2FP.F16.E4M3.UNPACK_B R89, R65 ;  /* 0x00000041ff59723e */ /* 0x000fe400020006ff */
[----:B------:R-:W-:Y:S01]  /*8480*/  F2FP.F16.E4M3.UNPACK_B R58, R137 ;  /* 0x00000089ff3a723e */ /* 0x000fe200020006ff */
[C---:B------:R-:W-:Y:S01]  /*8490*/  HMMA.16816.F32 R80, R60.reuse, R90, R80 ;  /* 0x0000005a3c50723c */ /* 0x040fe20000001850 */
[----:B------:R-:W-:Y:S01]  /*84a0*/  F2FP.F16.E4M3.UNPACK_B R59, R138 ;  /* 0x0000008aff3b723e */ /* 0x000fe200020006ff */
[----:B------:R-:W5:Y:S04]  /*84b0*/  LDL.LU R41, [R1+0x1ac] ;  /* 0x0001ac0001297983 */ /* 0x000f680000300800 */
[----:B------:R-:W-:Y:S01]  /*84c0*/  HMMA.16816.F32 R72, R60, R88, R72 ;  /* 0x000000583c48723c */ /* 0x000fe20000001848 */
[----:B------:R-:W5:Y:S04]  /*84d0*/  LDL.LU R95, [R1+0x1a8] ;  /* 0x0001a800015f7983 */ /* 0x000f680000300800 */
[----:B------:R-:W5:Y:S01]  /*84e0*/  LDL.LU R96, [R1+0x1a4] ;  /* 0x0001a40001607983 */ /* 0x000f620000300800 */
[----:B------:R-:W-:Y:S01]  /*84f0*/  HMMA.16816.F32 R76, R56, R90, R76 ;  /* 0x0000005a384c723c */ /* 0x000fe2000000184c */
[----:B------:R-:W-:-:S05]  /*8500*/  IMAD R60, R99, 0x100, R98 ;  /* 0x00000100633c7824 */ /* 0x000fca00078e0262 */
[----:B------:R-:W-:Y:S01]  /*8510*/  HMMA.16816.F32 R84, R56, R88, R84 ;  /* 0x000000583854723c */ /* 0x000fe20000001854 */
[----:B------:R-:W-:Y:S01]  /*8520*/  IMAD R62, R100, 0x100, R48 ;  /* 0x00000100643e7824 */ /* 0x000fe200078e0230 */
[----:B------:R-:W5:Y:S01]  /*8530*/  LDL.LU R43, [R1+0x1a0] ;  /* 0x0001a000012b7983 */ /* 0x000f620000300800 */
[----:B------:R-:W-:Y:S02]  /*8540*/  IMAD R61, R50, 0x100, R49 ;  /* 0x00000100323d7824 */ /* 0x000fe400078e0231 */
[----:B------:R-:W-:Y:S01]  /*8550*/  IMAD R63, R103, 0x100, R101 ;  /* 0x00000100673f7824 */ /* 0x000fe200078e0265 */
[----:B------:R-:W5:Y:S01]  /*8560*/  LDL.LU R97, [R1+0x19c] ;  /* 0x00019c0001617983 */ /* 0x000f620000300800 */
[----:B------:R-:W-:Y:S02]  /*8570*/  F2FP.F16.E4M3.UNPACK_B R60, R60 ;  /* 0x0000003cff3c723e */ /* 0x000fe400020006ff */
[----:B------:R-:W-:Y:S01]  /*8580*/  F2FP.F16.E4M3.UNPACK_B R62, R62 ;  /* 0x0000003eff3e723e */ /* 0x000fe200020006ff */
[----:B------:R-:W5:Y:S01]  /*8590*/  LDL.LU R45, [R1+0x198] ;  /* 0x00019800012d7983 */ /* 0x000f620000300800 */
[----:B------:R-:W-:-:S02]  /*85a0*/  F2FP.F16.E4M3.UNPACK_B R61, R61 ;  /* 0x0000003dff3d723e */ /* 0x000fc400020006ff */
[----:B------:R-:W-:Y:S01]  /*85b0*/  F2FP.F16.E4M3.UNPACK_B R63, R63 ;  /* 0x0000003fff3f723e */ /* 0x000fe200020006ff */
[----:B------:R-:W5:Y:S01]  /*85c0*/  LDL.LU R47, [R1+0x194] ;  /* 0x00019400012f7983 */ /* 0x000f620000300800 */
[----:B------:R-:W-:Y:S02]  /*85d0*/  F2FP.F16.E4M3.UNPACK_B R68, R68.H1 ;  /* 0x00000044ff44723e */ /* 0x000fe400030006ff */
[----:B------:R-:W-:Y:S01]  /*85e0*/  F2FP.F16.E4M3.UNPACK_B R69, R69.H1 ;  /* 0x00000045ff45723e */ /* 0x000fe200030006ff */
[----:B------:R-:W5:Y:S01]  /*85f0*/  LDL.LU R98, [R1+0x190] ;  /* 0x0001900001627983 */ /* 0x000f620000300800 */
[----:B------:R-:W-:Y:S02]  /*8600*/  F2FP.F16.E4M3.UNPACK_B R64, R64.H1 ;  /* 0x00000040ff40723e */ /* 0x000fe400030006ff */
[----:B------:R-:W-:Y:S01]  /*8610*/  F2FP.F16.E4M3.UNPACK_B R65, R65.H1 ;  /* 0x00000041ff41723e */ /* 0x000fe200030006ff */
[----:B------:R-:W5:Y:S01]  /*8620*/  LDL.LU R99, [R1+0x18c] ;  /* 0x00018c0001637983 */ /* 0x000f620000300800 */
[----:B------:R-:W-:-:S02]  /*8630*/  IMAD R90, R102, 0x100, R105 ;  /* 0x00000100665a7824 */ /* 0x000fc400078e0269 */
[----:B------:R-:W-:Y:S01]  /*8640*/  IMAD R58, R106, 0x100, R104 ;  /* 0x000001006a3a7824 */ /* 0x000fe200078e0268 */
[----:B------:R-:W5:Y:S01]  /*8650*/  LDL.LU R48, [R1+0x188] ;  /* 0x0001880001307983 */ /* 0x000f620000300800 */
[----:B------:R-:W-:Y:S02]  /*8660*/  IMAD R57, R109, 0x100, R107 ;  /* 0x000001006d397824 */ /* 0x000fe400078e026b */
[----:B------:R-:W-:Y:S01]  /*8670*/  IMAD R59, R108, 0x100, R111 ;  /* 0x000001006c3b7824 */ /* 0x000fe200078e026f */
[----:B------:R-:W5:Y:S01]  /*8680*/  LDL.LU R100, [R1+0x184] ;  /* 0x0001840001647983 */ /* 0x000f620000300800 */
[----:B------:R-:W-:Y:S03]  /*8690*/  HMMA.16816.F32 R80, R60, R68, R80 ;  /* 0x000000443c50723c */ /* 0x000fe60000001850 */
[----:B------:R-:W5:Y:S01]  /*86a0*/  LDL.LU R49, [R1+0x180] ;  /* 0x0001800001317983 */ /* 0x000f620000300800 */
[----:B------:R-:W-:-:S02]  /*86b0*/  F2FP.F16.E4M3.UNPACK_B R56, R90 ;  /* 0x0000005aff38723e */ /* 0x000fc400020006ff */
[----:B------:R-:W-:Y:S01]  /*86c0*/  HMMA.16816.F32 R72, R60, R64, R72 ;  /* 0x000000403c48723c */ /* 0x000fe20000001848 */
[----:B------:R-:W5:Y:S01]  /*86d0*/  LDL.LU R50, [R1+0x17c] ;  /* 0x00017c0001327983 */ /* 0x000f620000300800 */
[----:B------:R-:W-:Y:S02]  /*86e0*/  F2FP.F16.E4M3.UNPACK_B R58, R58 ;  /* 0x0000003aff3a723e */ /* 0x000fe400020006ff */
[----:B------:R-:W-:Y:S01]  /*86f0*/  F2FP.F16.E4M3.UNPACK_B R57, R57 ;  /* 0x00000039ff39723e */ /* 0x000fe200020006ff */
[----:B------:R-:W5:Y:S01]  /*8700*/  LDL.LU R101, [R1+0x178] ;  /* 0x0001780001657983 */ /* 0x000f620000300800 */
[----:B------:R-:W-:-:S03]  /*8710*/  F2FP.F16.E4M3.UNPACK_B R59, R59 ;  /* 0x0000003bff3b723e */ /* 0x000fc600020006ff */
[----:B------:R-:W5:Y:S04]  /*8720*/  LDL.LU R103, [R1+0x174] ;  /* 0x0001740001677983 */ /* 0x000f680000300800 */
[----:B------:R-:W5:Y:S04]  /*8730*/  LDL.LU R105, [R1+0x170] ;  /* 0x0001700001697983 */ /* 0x000f680000300800 */
[----:B------:R-:W5:Y:S04]  /*8740*/  LDL.LU R102, [R1+0x16c] ;  /* 0x00016c0001667983 */ /* 0x000f680000300800 */
[----:B------:R-:W5:Y:S01]  /*8750*/  LDL.LU R104, [R1+0x168] ;  /* 0x0001680001687983 */ /* 0x000f620000300800 */
[----:B------:R-:W-:Y:S03]  /*8760*/  HMMA.16816.F32 R76, R56, R68, R76 ;  /* 0x00000044384c723c */ /* 0x000fe6000000184c */
[----:B------:R-:W5:Y:S01]  /*8770*/  LDL.LU R106, [R1+0x164] ;  /* 0x00016400016a7983 */ /* 0x000f620000300800 */
[----:B------:R-:W-:-:S03]  /*8780*/  IMAD R60, R112, 0x100, R110 ;  /* 0x00000100703c7824 */ /* 0x000fc600078e026e */
[----:B------:R-:W5:Y:S01]  /*8790*/  LDL.LU R107, [R1+0x160] ;  /* 0x00016000016b7983 */ /* 0x000f620000300800 */
[----:B------:R-:W-:Y:S03]  /*87a0*/  HMMA.16816.F32 R84, R56, R64, R84 ;  /* 0x000000403854723c */ /* 0x000fe60000001854 */
[----:B------:R-:W5:Y:S01]  /*87b0*/  LDL.LU R109, [R1+0x15c] ;  /* 0x00015c00016d7983 */ /* 0x000f620000300800 */
[----:B------:R-:W-:-:S03]  /*87c0*/  IMAD R62, R115, 0x100, R113 ;  /* 0x00000100733e7824 */ /* 0x000fc600078e0271 */
[----:B------:R-:W5:Y:S01]  /*87d0*/  LDL.LU R111, [R1+0x158] ;  /* 0x00015800016f7983 */ /* 0x000f620000300800 */
[----:B------:R-:W-:-:S03]  /*87e0*/  IMAD R68, R121, 0x100, R119 ;  /* 0x0000010079447824 */ /* 0x000fc600078e0277 */
[----:B------:R-:W5:Y:S01]  /*87f0*/  LDL.LU R108, [R1+0x154] ;  /* 0x00015400016c7983 */ /* 0x000f620000300800 */
[----:B------:R-:W-:-:S03]  /*8800*/  IMAD R69, R124, 0x100, R122 ;  /* 0x000001007c457824 */ /* 0x000fc600078e027a */
[----:B------:R-:W5:Y:S01]  /*8810*/  LDL.LU R110, [R1+0x150] ;  /* 0x00015000016e7983 */ /* 0x000f620000300800 */
[----:B------:R-:W-:Y:S02]  /*8820*/  IMAD R61, R114, 0x100, R117 ;  /* 0x00000100723d7824 */ /* 0x000fe400078e0275 */
[----:B------:R-:W-:Y:S01]  /*8830*/  IMAD R63, R118, 0x100, R116 ;  /* 0x00000100763f7824 */ /* 0x000fe200078e0274 */
[----:B------:R-:W5:Y:S04]  /*8840*/  LDL.LU R112, [R1+0x14c] ;  /* 0x00014c0001707983 */ /* 0x000f680000300800 */
[----:B------:R-:W5:Y:S01]  /*8850*/  LDL.LU R113, [R1+0x148] ;  /* 0x0001480001717983 */ /* 0x000f620000300800 */
[----:B------:R-:W-:-:S03]  /*8860*/  F2FP.F16.E4M3.UNPACK_B R56, R68 ;  /* 0x00000044ff38723e */ /* 0x000fc600020006ff */
[----:B------:R-:W5:Y:S01]  /*8870*/  LDL.LU R115, [R1+0x144] ;  /* 0x0001440001737983 */ /* 0x000f620000300800 */
[----:B------:R-:W-:-:S03]  /*8880*/  F2FP.F16.E4M3.UNPACK_B R57, R69 ;  /* 0x00000045ff39723e */ /* 0x000fc600020006ff */
[----:B------:R-:W5:Y:S01]  /*8890*/  LDL.LU R117, [R1+0x140] ;  /* 0x0001400001757983 */ /* 0x000f620000300800 */
[----:B------:R-:W-:-:S03]  /*88a0*/  F2FP.F16.E4M3.UNPACK_B R60, R60 ;  /* 0x0000003cff3c723e */ /* 0x000fc600020006ff */
[----:B------:R-:W5:Y:S01]  /*88b0*/  LDL.LU R114, [R1+0x13c] ;  /* 0x00013c0001727983 */ /* 0x000f620000300800 */
[----:B------:R-:W-:Y:S02]  /*88c0*/  F2FP.F16.E4M3.UNPACK_B R62, R62 ;  /* 0x0000003eff3e723e */ /* 0x000fe400020006ff */
[----:B------:R-:W-:Y:S01]  /*88d0*/  F2FP.F16.E4M3.UNPACK_B R61, R61 ;  /* 0x0000003dff3d723e */ /* 0x000fe200020006ff */
[----:B------:R-:W5:Y:S01]  /*88e0*/  LDL.LU R116, [R1+0x138] ;  /* 0x0001380001747983 */ /* 0x000f620000300800 */
[----:B------:R-:W-:Y:S02]  /*88f0*/  F2FP.F16.E4M3.UNPACK_B R63, R63 ;  /* 0x0000003fff3f723e */ /* 0x000fe400020006ff */
[----:B------:R-:W-:Y:S01]  /*8900*/  F2FP.F16.E4M3.UNPACK_B R68, R70 ;  /* 0x00000046ff44723e */ /* 0x000fe200020006ff */
[----:B------:R-:W5:Y:S01]  /*8910*/  LDL.LU R118, [R1+0x134] ;  /* 0x0001340001767983 */ /* 0x000f620000300800 */
[----:B------:R-:W-:Y:S02]  /*8920*/  F2FP.F16.E4M3.UNPACK_B R69, R71 ;  /* 0x00000047ff45723e */ /* 0x000fe400020006ff */
[----:B------:R-:W-:Y:S01]  /*8930*/  F2FP.F16.E4M3.UNPACK_B R64, R66 ;  /* 0x00000042ff40723e */ /* 0x000fe200020006ff */
[----:B------:R-:W5:Y:S01]  /*8940*/  LDL.LU R119, [R1+0x130] ;  /* 0x0001300001777983 */ /* 0x000f620000300800 */
[----:B------:R-:W-:Y:S01]  /*8950*/  F2FP.F16.E4M3.UNPACK_B R65, R67 ;  /* 0x00000043ff41723e */ /* 0x000fe200020006ff */
[----:B------:R-:W-:-:S02]  /*8960*/  IMAD R88, R120, 0x100, R123 ;  /* 0x0000010078587824 */ /* 0x000fc400078e027b */
[----:B------:R-:W5:Y:S01]  /*8970*/  LDL.LU R121, [R1+0x12c] ;  /* 0x00012c0001797983 */ /* 0x000f620000300800 */
[----:B------:R-:W-:-:S03]  /*8980*/  IMAD R89, R127, 0x100, R125 ;  /* 0x000001007f597824 */ /* 0x000fc600078e027d */
[----:B------:R-:W5:Y:S01]  /*8990*/  LDL.LU R123, [R1+0x128] ;  /* 0x00012800017b7983 */ /* 0x000f620000300800 */
[----:B------:R-:W-:Y:S03]  /*89a0*/  HMMA.16816.F32 R80, R60, R68, R80 ;  /* 0x000000443c50723c */ /* 0x000fe60000001850 */
[----:B------:R-:W5:Y:S01]  /*89b0*/  LDL.LU R120, [R1+0x124] ;  /* 0x0001240001787983 */ /* 0x000f620000300800 */
[----:B------:R-:W-:-:S03]  /*89c0*/  F2FP.F16.E4M3.UNPACK_B R58, R88 ;  /* 0x00000058ff3a723e */ /* 0x000fc600020006ff */
[----:B------:R-:W5:Y:S01]  /*89d0*/  LDL.LU R122, [R1+0x120] ;  /* 0x00012000017a7983 */ /* 0x000f620000300800 */
[----:B------:R-:W-:Y:S01]  /*89e0*/  HMMA.16816.F32 R72, R60, R64, R72 ;  /* 0x000000403c48723c */ /* 0x000fe20000001848 */
[----:B------:R-:W-:Y:S02]  /*89f0*/  F2FP.F16.E4M3.UNPACK_B R59, R89 ;  /* 0x00000059ff3b723e */ /* 0x000fe400020006ff */
[----:B------:R-:W5:Y:S04]  /*8a00*/  LDL.LU R124, [R1+0x11c] ;  /* 0x00011c00017c7983 */ /* 0x000f680000300800 */
[----:B------:R-:W5:Y:S01]  /*8a10*/  LDL.LU R125, [R1+0x118] ;  /* 0x00011800017d7983 */ /* 0x000f620000300800 */
[----:B------:R-:W-:-:S03]  /*8a20*/  IMAD R60, R126, 0x100, R129 ;  /* 0x000001007e3c7824 */ /* 0x000fc600078e0281 */
[----:B------:R-:W5:Y:S01]  /*8a30*/  LDL.LU R127, [R1+0x114] ;  /* 0x00011400017f7983 */ /* 0x000f620000300800 */
[----:B------:R-:W-:-:S03]  /*8a40*/  IMAD R62, R130, 0x100, R128 ;  /* 0x00000100823e7824 */ /* 0x000fc600078e0280 */
[----:B------:R-:W5:Y:S01]  /*8a50*/  LDL.LU R129, [R1+0x110] ;  /* 0x0001100001817983 */ /* 0x000f620000300800 */
[----:B------:R-:W-:-:S03]  /*8a60*/  IMAD R61, R133, 0x100, R131 ;  /* 0x00000100853d7824 */ /* 0x000fc600078e0283 */
[----:B------:R-:W5:Y:S01]  /*8a70*/  LDL.LU R126, [R1+0x10c] ;  /* 0x00010c00017e7983 */ /* 0x000f620000300800 */
[----:B------:R-:W-:-:S03]  /*8a80*/  IMAD R63, R132, 0x100, R135 ;  /* 0x00000100843f7824 */ /* 0x000fc600078e0287 */
[----:B------:R-:W5:Y:S01]  /*8a90*/  LDL.LU R128, [R1+0x108] ;  /* 0x0001080001807983 */ /* 0x000f620000300800 */
[C---:B------:R-:W-:Y:S03]  /*8aa0*/  HMMA.16816.F32 R76, R56.reuse, R68, R76 ;  /* 0x00000044384c723c */ /* 0x040fe6000000184c */
[----:B------:R-:W5:Y:S04]  /*8ab0*/  LDL.LU R130, [R1+0x104] ;  /* 0x0001040001827983 */ /* 0x000f680000300800 */
[----:B------:R-:W5:Y:S01]  /*8ac0*/  LDL.LU R131, [R1+0x100] ;  /* 0x0001000001837983 */ /* 0x000f620000300800 */
[----:B------:R-:W-:Y:S03]  /*8ad0*/  HMMA.16816.F32 R84, R56, R64, R84 ;  /* 0x000000403854723c */ /* 0x000fe60000001854 */
        /* <DEDUP_REMOVED lines=9> */
[----:B------:R-:W5:Y:S04]  /*8b70*/  LDL.LU R249, [R1+0xe8] ;  /* 0x0000e80001f97983 */ /* 0x000f680000300800 */
        /* <DEDUP_REMOVED lines=10> */
[----:B------:R-:W5:Y:S01]  /*8c20*/  LDL.LU R190, [R1] ;  /* 0x0000000001be7983 */ /* 0x000f620000300800 */
[----:B------:R-:W-:-:S02]  /*8c30*/  USHF.R.S32.HI UR5, URZ, 0x1f, UR4 ;  /* 0x0000001f3f057899 */ /* 0x000fc40008011404 */
[----:B------:R-:W-:Y:S02]  /*8c40*/  IADD3 R53, P5, R53, UR4, RZ ;  /* 0x0000000435357c10 */ /* 0x000fe4000ffbe0ff */
[----:B------:R-:W-:Y:S01]  /*8c50*/  IADD3 R2, P6, R2, UR4, RZ ;  /* 0x0000000402027c10 */ /* 0x000fe2000ffde0ff */
[----:B------:R-:W5:Y:S01]  /*8c60*/  LDL.LU R176, [R1+0x40] ;  /* 0x0000400001b07983 */ /* 0x000f620000300800 */
[----:B------:R-:W-:Y:S02]  /*8c70*/  IADD3.X R8, R8, UR5, RZ, P5, !PT ;  /* 0x0000000508087c10 */ /* 0x000fe4000affe4ff */
[----:B------:R-:W-:Y:S01]  /*8c80*/  IADD3 R9, P5, R9, UR4, RZ ;  /* 0x0000000409097c10 */ /* 0x000fe2000ffbe0ff */
[----:B------:R-:W5:Y:S01]  /*8c90*/  LDL.LU R170, [R1+0x48] ;  /* 0x0000480001aa7983 */ /* 0x000f620000300800 */
[----:B------:R-:W-:Y:S02]  /*8ca0*/  IADD3.X R10, R10, UR5, RZ, P6, !PT ;  /* 0x000000050a0a7c10 */ /* 0x000fe4000b7fe4ff */
[----:B------:R-:W-:Y:S01]  /*8cb0*/  IADD3 R11, P6, R11, UR4, RZ ;  /* 0x000000040b0b7c10 */ /* 0x000fe2000ffde0ff */
[----:B------:R-:W5:Y:S01]  /*8cc0*/  LDL.LU R165, [R1+0x14] ;  /* 0x0000140001a57983 */ /* 0x000f620000300800 */
[----:B------:R-:W-:-:S02]  /*8cd0*/  IADD3.X R22, R22, UR5, RZ, P5, !PT ;  /* 0x0000000516167c10 */ /* 0x000fc4000affe4ff */
[----:B------:R-:W-:Y:S01]  /*8ce0*/  IADD3 R3, P0, R3, UR4, RZ ;  /* 0x0000000403037c10 */ /* 0x000fe2000ff1e0ff */
[----:B------:R-:W5:Y:S01]  /*8cf0*/  LDL.LU R154, [R1+0x50] ;  /* 0x00005000019a7983 */ /* 0x000f620000300800 */
[----:B------:R-:W-:Y:S02]  /*8d00*/  IADD3 R23, P5, R23, UR4, RZ ;  /* 0x0000000417177c10 */ /* 0x000fe4000ffbe0ff */
[----:B------:R-:W-:Y:S02]  /*8d10*/  IADD3 R4, P1, R4, UR4, RZ ;  /* 0x0000000404047c10 */ /* 0x000fe4000ff3e0ff */
[----:B------:R-:W-:Y:S02]  /*8d20*/  IADD3.X R24, R24, UR5, RZ, P6, !PT ;  /* 0x0000000518187c10 */ /* 0x000fe4000b7fe4ff */
[----:B------:R-:W-:Y:S02]  /*8d30*/  IADD3.X R12, R12, UR5, RZ, P0, !PT ;  /* 0x000000050c0c7c10 */ /* 0x000fe400087fe4ff */
[----:B------:R-:W-:-:S02]  /*8d40*/  IADD3 R25, P6, R25, UR4, RZ ;  /* 0x0000000419197c10 */ /* 0x000fc4000ffde0ff */
[----:B------:R-:W-:Y:S02]  /*8d50*/  IADD3.X R36, R36, UR5, RZ, P5, !PT ;  /* 0x0000000524247c10 */ /* 0x000fe4000affe4ff */
[----:B------:R-:W-:Y:S02]  /*8d60*/  IADD3 R13, P0, R13, UR4, RZ ;  /* 0x000000040d0d7c10 */ /* 0x000fe4000ff1e0ff */
[----:B------:R-:W-:Y:S02]  /*8d70*/  IADD3 R5, P2, R5, UR4, RZ ;  /* 0x0000000405057c10 */ /* 0x000fe4000ff5e0ff */
[----:B------:R-:W-:Y:S02]  /*8d80*/  IADD3.X R14, R14, UR5, RZ, P1, !PT ;  /* 0x000000050e0e7c10 */ /* 0x000fe40008ffe4ff */
[----:B------:R-:W-:Y:S02]  /*8d90*/  IADD3 R15, P1, R15, UR4, RZ ;  /* 0x000000040f0f7c10 */ /* 0x000fe4000ff3e0ff */
[----:B----4-:R-:W-:-:S02]  /*8da0*/  IADD3 R37, P5, R37, UR4, RZ ;  /* 0x0000000425257c10 */ /* 0x010fc4000ffbe0ff */
[----:B------:R-:W-:Y:S02]  /*8db0*/  IADD3.X R38, R38, UR5, RZ, P6, !PT ;  /* 0x0000000526267c10 */ /* 0x000fe4000b7fe4ff */
[----:B------:R-:W-:Y:S02]  /*8dc0*/  IADD3 R6, P3, R6, UR4, RZ ;  /* 0x0000000406067c10 */ /* 0x000fe4000ff7e0ff */
[----:B------:R-:W-:Y:S02]  /*8dd0*/  IADD3.X R26, R26, UR5, RZ, P0, !PT ;  /* 0x000000051a1a7c10 */ /* 0x000fe400087fe4ff */
[----:B--2---:R-:W-:Y:S02]  /*8de0*/  IADD3 R39, P6, R39, UR4, RZ ;  /* 0x0000000427277c10 */ /* 0x004fe4000ffde0ff */
[----:B------:R-:W-:Y:S02]  /*8df0*/  IADD3.X R92, R92, UR5, RZ, P5, !PT ;  /* 0x000000055c5c7c10 */ /* 0x000fe4000affe4ff */
[----:B------:R-:W-:-:S02]  /*8e00*/  IADD3 R7, P4, R7, UR4, RZ ;  /* 0x0000000407077c10 */ /* 0x000fc4000ff9e0ff */
[----:B------:R-:W-:Y:S02]  /*8e10*/  IADD3.X R16, R16, UR5, RZ, P2, !PT ;  /* 0x0000000510107c10 */ /* 0x000fe400097fe4ff */
[----:B------:R-:W-:Y:S02]  /*8e20*/  IADD3 R27, P0, R27, UR4, RZ ;  /* 0x000000041b1b7c10 */ /* 0x000fe4000ff1e0ff */
[----:B------:R-:W-:Y:S02]  /*8e30*/  IADD3 R17, P2, R17, UR4, RZ ;  /* 0x0000000411117c10 */ /* 0x000fe4000ff5e0ff */
[----:B------:R-:W-:Y:S02]  /*8e40*/  IADD3.X R28, R28, UR5, RZ, P1, !PT ;  /* 0x000000051c1c7c10 */ /* 0x000fe40008ffe4ff */
[----:B------:R-:W-:Y:S02]  /*8e50*/  IADD3 R29, P1, R29, UR4, RZ ;  /* 0x000000041d1d7c10 */ /* 0x000fe4000ff3e0ff */
[----:B------:R-:W-:-:S02]  /*8e60*/  IADD3.X R18, R18, UR5, RZ, P3, !PT ;  /* 0x0000000512127c10 */ /* 0x000fc40009ffe4ff */
[----:B---3--:R-:W-:Y:S02]  /*8e70*/  IADD3.X R93, R93, UR5, RZ, P6, !PT ;  /* 0x000000055d5d7c10 */ /* 0x008fe4000b7fe4ff */
[----:B------:R-:W-:Y:S02]  /*8e80*/  IADD3 R19, P3, R19, UR4, RZ ;  /* 0x0000000413137c10 */ /* 0x000fe4000ff7e0ff */
[----:B------:R-:W-:Y:S02]  /*8e90*/  IADD3.X R20, R20, UR5, RZ, P4, !PT ;  /* 0x0000000514147c10 */ /* 0x000fe4000a7fe4ff */
[----:B------:R-:W-:Y:S02]  /*8ea0*/  IADD3.X R40, R40, UR5, RZ, P0, !PT ;  /* 0x0000000528287c10 */ /* 0x000fe400087fe4ff */
[----:B------:R-:W-:Y:S02]  /*8eb0*/  IADD3 R21, P4, R21, UR4, RZ ;  /* 0x0000000415157c10 */ /* 0x000fe4000ff9e0ff */
[----:B------:R-:W-:-:S02]  /*8ec0*/  IADD3.X R30, R30, UR5, RZ, P2, !PT ;  /* 0x000000051e1e7c10 */ /* 0x000fc400097fe4ff */
[----:B-----5:R-:W-:Y:S02]  /*8ed0*/  IADD3 R41, P0, R41, UR4, RZ ;  /* 0x0000000429297c10 */ /* 0x020fe4000ff1e0ff */
[----:B------:R-:W-:Y:S02]  /*8ee0*/  IADD3 R31, P2, R31, UR4, RZ ;  /* 0x000000041f1f7c10 */ /* 0x000fe4000ff5e0ff */
[----:B------:R-:W-:Y:S02]  /*8ef0*/  IADD3.X R42, R42, UR5, RZ, P1, !PT ;  /* 0x000000052a2a7c10 */ /* 0x000fe40008ffe4ff */
[----:B------:R-:W-:Y:S02]  /*8f00*/  IADD3 R43, P1, R43, UR4, RZ ;  /* 0x000000042b2b7c10 */ /* 0x000fe4000ff3e0ff */
[----:B------:R-:W-:Y:S02]  /*8f10*/  IADD3.X R32, R32, UR5, RZ, P3, !PT ;  /* 0x0000000520207c10 */ /* 0x000fe40009ffe4ff */
[----:B------:R-:W-:-:S02]  /*8f20*/  IADD3 R33, P3, R33, UR4, RZ ;  /* 0x0000000421217c10 */ /* 0x000fc4000ff7e0ff */
[----:B------:R-:W-:Y:S02]  /*8f30*/  IADD3.X R34, R34, UR5, RZ, P4, !PT ;  /* 0x0000000522227c10 */ /* 0x000fe4000a7fe4ff */
[----:B------:R-:W-:Y:S02]  /*8f40*/  IADD3.X R94, R94, UR5, RZ, P0, !PT ;  /* 0x000000055e5e7c10 */ /* 0x000fe400087fe4ff */
[----:B------:R-:W-:Y:S02]  /*8f50*/  IADD3 R35, P4, R35, UR4, RZ ;  /* 0x0000000423237c10 */ /* 0x000fe4000ff9e0ff */
[----:B------:R-:W-:Y:S02]  /*8f60*/  IADD3 R49, P5, R49, UR4, RZ ;  /* 0x0000000431317c10 */ /* 0x000fe4000ffbe0ff */
[----:B------:R-:W-:Y:S02]  /*8f70*/  IADD3 R50, P6, R50, UR4, RZ ;  /* 0x0000000432327c10 */ /* 0x000fe4000ffde0ff */
[----:B------:R-:W-:-:S02]  /*8f80*/  IADD3.X R99, R99, UR5, RZ, P5, !PT ;  /* 0x0000000563637c10 */ /* 0x000fc4000affe4ff */
[----:B------:R-:W-:Y:S02]  /*8f90*/  IADD3.X R100, R100, UR5, RZ, P6, !PT ;  /* 0x0000000564647c10 */ /* 0x000fe4000b7fe4ff */
[----:B------:R-:W-:Y:S02]  /*8fa0*/  IADD3.X R44, R44, UR5, RZ, P2, !PT ;  /* 0x000000052c2c7c10 */ /* 0x000fe400097fe4ff */
[----:B------:R-:W-:Y:S02]  /*8fb0*/  IADD3 R45, P2, R45, UR4, RZ ;  /* 0x000000042d2d7c10 */ /* 0x000fe4000ff5e0ff */
[----:B------:R-:W-:Y:S02]  /*8fc0*/  IADD3.X R95, R95, UR5, RZ, P1, !PT ;  /* 0x000000055f5f7c10 */ /* 0x000fe40008ffe4ff */
[----:B------:R-:W-:Y:S02]  /*8fd0*/  IADD3.X R46, R46, UR5, RZ, P3, !PT ;  /* 0x000000052e2e7c10 */ /* 0x000fe40009ffe4ff */
[----:B------:R-:W-:-:S02]  /*8fe0*/  IADD3 R102, P0, R102, UR4, RZ ;  /* 0x0000000466667c10 */ /* 0x000fc4000ff1e0ff */
[----:B------:R-:W-:Y:S02]  /*8ff0*/  IADD3 R47, P3, R47, UR4, RZ ;  /* 0x000000042f2f7c10 */ /* 0x000fe4000ff7e0ff */
[----:B------:R-:W-:Y:S02]  /*9000*/  IADD3 R104, P1, R104, UR4, RZ ;  /* 0x0000000468687c10 */ /* 0x000fe4000ff3e0ff */
[----:B------:R-:W-:Y:S02]  /*9010*/  IADD3.X R55, R55, UR5, RZ, P4, !PT ;  /* 0x0000000537377c10 */ /* 0x000fe4000a7fe4ff */
[----:B------:R-:W-:Y:S02]  /*9020*/  IADD3.X R101, R101, UR5, RZ, P0, !PT ;  /* 0x0000000565657c10 */ /* 0x000fe400087fe4ff */
[----:B------:R-:W-:Y:S02]  /*9030*/  IADD3 R48, P4, R48, UR4, RZ ;  /* 0x0000000430307c10 */ /* 0x000fe4000ff9e0ff */
[----:B------:R-:W-:-:S02]  /*9040*/  IADD3.X R96, R96, UR5, RZ, P2, !PT ;  /* 0x0000000560607c10 */ /* 0x000fc400097fe4ff */
[----:B------:R-:W-:Y:S02]  /*9050*/  IADD3 R106, P2, R106, UR4, RZ ;  /* 0x000000046a6a7c10 */ /* 0x000fe4000ff5e0ff */
[----:B------:R-:W-:Y:S02]  /*9060*/  IADD3.X R103, R103, UR5, RZ, P1, !PT ;  /* 0x0000000567677c10 */ /* 0x000fe40008ffe4ff */
[----:B------:R-:W-:Y:S02]  /*9070*/  IADD3.X R97, R97, UR5, RZ, P3, !PT ;  /* 0x0000000561617c10 */ /* 0x000fe40009ffe4ff */
[----:B------:R-:W-:-:S04]  /*9080*/  IADD3 R112, P5, R112, UR4, RZ ;  /* 0x0000000470707c10 */ /* 0x000fc8000ffbe0ff */
[----:B------:R-:W-:Y:S02]  /*9090*/  IADD3.X R111, R111, UR5, RZ, P5, !PT ;  /* 0x000000056f6f7c10 */ /* 0x000fe4000affe4ff */
[----:B------:R-:W-:Y:S02]  /*90a0*/  IADD3 R108, P3, R108, UR4, RZ ;  /* 0x000000046c6c7c10 */ /* 0x000fe4000ff7e0ff */
[----:B------:R-:W-:-:S04]  /*90b0*/  IADD3 R114, P6, R114, UR4, RZ ;  /* 0x0000000472727c10 */ /* 0x000fc8000ffde0ff */
[----:B------:R-:W-:Y:S02]  /*90c0*/  IADD3.X R113, R113, UR5, RZ, P6, !PT ;  /* 0x0000000571717c10 */ /* 0x000fe4000b7fe4ff */
[----:B------:R-:W-:Y:S02]  /*90d0*/  IADD3 R116, P0, R116, UR4, RZ ;  /* 0x0000000474747c10 */ /* 0x000fe4000ff1e0ff */
[----:B------:R-:W-:Y:S02]  /*90e0*/  IADD3 R118, P1, R118, UR4, RZ ;  /* 0x0000000476767c10 */ /* 0x000fe4000ff3e0ff */
[----:B------:R-:W-:Y:S02]  /*90f0*/  IADD3.X R98, R98, UR5, RZ, P4, !PT ;  /* 0x0000000562627c10 */ /* 0x000fe4000a7fe4ff */
[----:B------:R-:W-:Y:S02]  /*9100*/  IADD3.X R115, R115, UR5, RZ, P0, !PT ;  /* 0x0000000573737c10 */ /* 0x000fe400087fe4ff */
[----:B------:R-:W-:-:S02]  /*9110*/  IADD3 R110, P4, R110, UR4, RZ ;  /* 0x000000046e6e7c10 */ /* 0x000fc4000ff9e0ff */
[----:B------:R-:W-:Y:S02]  /*9120*/  IADD3.X R105, R105, UR5, RZ, P2, !PT ;  /* 0x0000000569697c10 */ /* 0x000fe400097fe4ff */
[----:B------:R-:W-:Y:S02]  /*9130*/  IADD3.X R117, R117, UR5, RZ, P1, !PT ;  /* 0x0000000575757c10 */ /* 0x000fe40008ffe4ff */
[----:B------:R-:W-:Y:S02]  /*9140*/  IADD3.X R107, R107, UR5, RZ, P3, !PT ;  /* 0x000000056b6b7c10 */ /* 0x000fe40009ffe4ff */
[----:B------:R-:W-:Y:S02]  /*9150*/  IADD3 R120, P2, R120, UR4, RZ ;  /* 0x0000000478787c10 */ /* 0x000fe4000ff5e0ff */
[----:B------:R-:W-:Y:S02]  /*9160*/  IADD3.X R109, R109, UR5, RZ, P4, !PT ;  /* 0x000000056d6d7c10 */ /* 0x000fe4000a7fe4ff */
[----:B------:R-:W-:-:S02]  /*9170*/  IADD3 R122, P3, R122, UR4, RZ ;  /* 0x000000047a7a7c10 */ /* 0x000fc4000ff7e0ff */
[----:B------:R-:W-:Y:S02]  /*9180*/  IADD3.X R119, R119, UR5, RZ, P2, !PT ;  /* 0x0000000577777c10 */ /* 0x000fe400097fe4ff */
[----:B------:R-:W-:Y:S02]  /*9190*/  IADD3 R124, P4, R124, UR4, RZ ;  /* 0x000000047c7c7c10 */ /* 0x000fe4000ff9e0ff */
[----:B------:R-:W-:Y:S02]  /*91a0*/  IADD3 R126, P5, R126, UR4, RZ ;  /* 0x000000047e7e7c10 */ /* 0x000fe4000ffbe0ff */
[----:B------:R-:W-:Y:S02]  /*91b0*/  IADD3 R128, P6, R128, UR4, RZ ;  /* 0x0000000480807c10 */ /* 0x000fe4000ffde0ff */
[----:B------:R-:W-:Y:S02]  /*91c0*/  IADD3.X R125, R125, UR5, RZ, P5, !PT ;  /* 0x000000057d7d7c10 */ /* 0x000fe4000affe4ff */
[----:B------:R-:W-:-:S02]  /*91d0*/  IADD3.X R127, R127, UR5, RZ, P6, !PT ;  /* 0x000000057f7f7c10 */ /* 0x000fc4000b7fe4ff */
[----:B------:R-:W-:-:S04]  /*91e0*/  IADD3 R130, P0, R130, UR4, RZ ;  /* 0x0000000482827c10 */ /* 0x000fc8000ff1e0ff */
[----:B------:R-:W-:Y:S02]  /*91f0*/  IADD3.X R129, R129, UR5, RZ, P0, !PT ;  /* 0x0000000581817c10 */ /* 0x000fe400087fe4ff */
[----:B------:R-:W-:Y:S02]  /*9200*/  IADD3.X R121, R121, UR5, RZ, P3, !PT ;  /* 0x0000000579797c10 */ /* 0x000fe40009ffe4ff */
[----:B------:R-:W-:Y:S02]  /*9210*/  IADD3 R132, P1, R132, UR4, RZ ;  /* 0x0000000484847c10 */ /* 0x000fe4000ff3e0ff */
[----:B------:R-:W-:Y:S02]  /*9220*/  IADD3 R134, P2, R134, UR4, RZ ;  /* 0x0000000486867c10 */ /* 0x000fe4000ff5e0ff */
[----:B------:R-:W-:Y:S02]  /*9230*/  IADD3.X R131, R131, UR5, RZ, P1, !PT ;  /* 0x0000000583837c10 */ /* 0x000fe40008ffe4ff */
[----:B------:R-:W-:-:S02]  /*9240*/  IADD3 R136, P3, R136, UR4, RZ ;  /* 0x0000000488887c10 */ /* 0x000fc4000ff7e0ff */
[----:B------:R-:W-:Y:S02]  /*9250*/  IADD3.X R123, R123, UR5, RZ, P4, !PT ;  /* 0x000000057b7b7c10 */ /* 0x000fe4000a7fe4ff */
[----:B------:R-:W-:Y:S02]  /*9260*/  IADD3.X R133, R133, UR5, RZ, P2, !PT ;  /* 0x0000000585857c10 */ /* 0x000fe400097fe4ff */
[----:B------:R-:W-:Y:S02]  /*9270*/  IADD3 R51, P6, R51, UR4, RZ ;  /* 0x0000000433337c10 */ /* 0x000fe4000ffde0ff */
[----:B------:R-:W-:-:S05]  /*9280*/  IADD3 R168, P5, R168, UR4, RZ ;  /* 0x00000004a8a87c10 */ /* 0x000fca000ffbe0ff */
[----:B------:R-:W-:Y:S04]  /*9290*/  STL [R1+0x8], R168 ;  /* 0x000008a801007387 */ /* 0x000fe80000100800 */
[----:B------:R-:W2:Y:S01]  /*92a0*/  LDL.LU R147, [R1+0x58] ;  /* 0x0000580001937983 */ /* 0x000ea20000300800 */
[----:B------:R-:W-:-:S03]  /*92b0*/  IADD3 R158, P0, R158, UR4, RZ ;  /* 0x000000049e9e7c10 */ /* 0x000fc6000ff1e0ff */
[----:B------:R-:W3:Y:S04]  /*92c0*/  LDL.LU R217, [R1+0x24] ;  /* 0x0000240001d97983 */ /* 0x000ee80000300800 */
[----:B------:R-:W4:Y:S01]  /*92d0*/  LDL.LU R218, [R1+0x60] ;  /* 0x0000600001da7983 */ /* 0x000f220000300800 */
[----:B------:R-:W-:-:S03]  /*92e0*/  IADD3 R155, P1, R155, UR4, RZ ;  /* 0x000000049b9b7c10 */ /* 0x000fc6000ff3e0ff */
[----:B------:R0:W-:Y:S01]  /*92f0*/  STL [R1+0x10], R51 ;  /* 0x0000103301007387 */ /* 0x0001e20000100800 */
[----:B------:R-:W-:Y:S02]  /*9300*/  IADD3 R250, P4, R250, UR4, RZ ;  /* 0x00000004fafa7c10 */ /* 0x000fe4000ff9e0ff */
[----:B------:R-:W-:Y:S01]  /*9310*/  IADD3 R146, P2, R146, UR4, RZ ;  /* 0x0000000492927c10 */ /* 0x000fe2000ff5e0ff */
[----:B0-----:R-:W5:Y:S04]  /*9320*/  LDL.LU R51, [R1+0xd4] ;  /* 0x0000d40001337983 */ /* 0x001f680000300800 */
[----:B------:R-:W4:Y:S04]  /*9330*/  LDL.LU R219, [R1+0x68] ;  /* 0x0000680001db7983 */ /* 0x000f280000300800 */
[----:B------:R-:W4:Y:S04]  /*9340*/  LDL.LU R198, [R1+0x70] ;  /* 0x0000700001c67983 */ /* 0x000f280000300800 */
[----:B------:R-:W4:Y:S04]  /*9350*/  LDL.LU R195, [R1+0x3c] ;  /* 0x00003c0001c37983 */ /* 0x000f280000300800 */
[----:B------:R-:W4:Y:S01]  /*9360*/  LDL.LU R194, [R1+0x78] ;  /* 0x0000780001c27983 */ /* 0x000f220000300800 */
[----:B------:R-:W-:-:S03]  /*9370*/  IADD3.X R135, R135, UR5, RZ, P3, !PT ;  /* 0x0000000587877c10 */ /* 0x000fc60009ffe4ff */
[----:B------:R0:W-:Y:S01]  /*9380*/  STL [R1+0x18], R158 ;  /* 0x0000189e01007387 */ /* 0x0001e20000100800 */
[----:B------:R-:W-:-:S03]  /*9390*/  IADD3 R196, P3, R196, UR4, RZ ;  /* 0x00000004c4c47c10 */ /* 0x000fc6000ff7e0ff */
[----:B------:R-:W4:Y:S01]  /*93a0*/  LDL.LU R178, [R1+0x4c] ;  /* 0x00004c0001b27983 */ /* 0x000f220000300800 */
[----:B------:R-:W-:-:S03]  /*93b0*/  IADD3.X R249, R249, UR5, RZ, P4, !PT ;  /* 0x00000005f9f97c10 */ /* 0x000fc6000a7fe4ff */
[----:B------:R1:W-:Y:S01]  /*93c0*/  STL [R1+0x20], R155 ;  /* 0x0000209b01007387 */ /* 0x0003e20000100800 */
[----:B------:R-:W-:-:S03]  /*93d0*/  IADD3 R192, P4, R192, UR4, RZ ;  /* 0x00000004c0c07c10 */ /* 0x000fc6000ff9e0ff */
[----:B------:R-:W4:Y:S01]  /*93e0*/  LDL.LU R175, [R1+0x54] ;  /* 0x0000540001af7983 */ /* 0x000f220000300800 */
[----:B------:R-:W-:-:S03]  /*93f0*/  IADD3.X R52, R52, UR5, RZ, P6, !PT ;  /* 0x0000000534347c10 */ /* 0x000fc6000b7fe4ff */
[----:B------:R-:W4:Y:S01]  /*9400*/  LDL.LU R168, [R1+0x5c] ;  /* 0x00005c0001a87983 */ /* 0x000f220000300800 */
[----:B------:R-:W-:-:S03]  /*9410*/  IADD3.X R190, R190, UR5, RZ, P5, !PT ;  /* 0x00000005bebe7c10 */ /* 0x000fc6000affe4ff */
[----:B0-----:R-:W4:Y:S04]  /*9420*/  LDL.LU R158, [R1+0x64] ;  /* 0x00006400019e7983 */ /* 0x001f280000300800 */
[----:B------:R0:W-:Y:S04]  /*9430*/  STL [R1+0x28], R146 ;  /* 0x0000289201007387 */ /* 0x0001e80000100800 */
[----:B-1----:R-:W4:Y:S04]  /*9440*/  LDL.LU R155, [R1+0x6c] ;  /* 0x00006c00019b7983 */ /* 0x002f280000300800 */
[----:B0-----:R-:W4:Y:S04]  /*9450*/  LDL.LU R146, [R1+0x74] ;  /* 0x0000740001927983 */ /* 0x001f280000300800 */
[----:B------:R-:W-:Y:S04]  /*9460*/  STL [R1+0x30], R196 ;  /* 0x000030c401007387 */ /* 0x000fe80000100800 */
[----:B------:R-:W-:Y:S04]  /*9470*/  STL [R1+0x38], R192 ;  /* 0x000038c001007387 */ /* 0x000fe80000100800 */
[----:B------:R0:W-:Y:S04]  /*9480*/  STL [R1+0xc], R52 ;  /* 0x00000c3401007387 */ /* 0x0001e80000100800 */
[----:B------:R-:W-:Y:S04]  /*9490*/  STL [R1], R190 ;  /* 0x000000be01007387 */ /* 0x000fe80000100800 */
[----:B0-----:R-:W4:Y:S01]  /*94a0*/  LDL.LU R52, [R1+0xd0] ;  /* 0x0000d00001347983 */ /* 0x001f220000300800 */
[----:B------:R-:W-:-:S02]  /*94b0*/  IADD3 R176, P5, R176, UR4, RZ ;  /* 0x00000004b0b07c10 */ /* 0x000fc4000ffbe0ff */
[----:B------:R-:W-:Y:S02]  /*94c0*/  IADD3 R170, P6, R170, UR4, RZ ;  /* 0x00000004aaaa7c10 */ /* 0x000fe4000ffde0ff */
[----:B------:R-:W-:Y:S01]  /*94d0*/  IADD3.X R165, R165, UR5, RZ, P0, !PT ;  /* 0x00000005a5a57c10 */ /* 0x000fe200087fe4ff */
[----:B------:R-:W-:Y:S01]  /*94e0*/  STL [R1+0x40], R176 ;  /* 0x000040b001007387 */ /* 0x000fe20000100800 */
[----:B------:R-:W-:-:S03]  /*94f0*/  IADD3 R154, P0, R154, UR4, RZ ;  /* 0x000000049a9a7c10 */ /* 0x000fc6000ff1e0ff */
[----:B------:R-:W-:Y:S01]  /*9500*/  STL [R1+0x48], R170 ;  /* 0x000048aa01007387 */ /* 0x000fe20000100800 */
[----:B---3--:R-:W-:Y:S02]  /*9510*/  IADD3.X R217, R217, UR5, RZ, P2, !PT ;  /* 0x00000005d9d97c10 */ /* 0x008fe400097fe4ff */
[----:B-----5:R-:W-:Y:S02]  /*9520*/  IADD3.X R51, R51, UR5, RZ, P1, !PT ;  /* 0x0000000533337c10 */ /* 0x020fe40008ffe4ff */
[----:B--2---:R-:W-:-:S03]  /*9530*/  IADD3 R147, P1, R147, UR4, RZ ;  /* 0x0000000493937c10 */ /* 0x004fc6000ff3e0ff */
[----:B------:R0:W-:Y:S04]  /*9540*/  STL [R1+0x1c], R51 ;  /* 0x00001c3301007387 */ /* 0x0001e80000100800 */
[----:B------:R-:W-:Y:S04]  /*9550*/  STL [R1+0x14], R165 ;  /* 0x000014a501007387 */ /* 0x000fe80000100800 */
[----:B0-----:R-:W2:Y:S04]  /*9560*/  LDL.LU R51, [R1+0xcc] ;  /* 0x0000cc0001337983 */ /* 0x001ea80000300800 */
[----:B------:R-:W-:Y:S04]  /*9570*/  STL [R1+0x50], R154 ;  /* 0x0000509a01007387 */ /* 0x000fe80000100800 */
[----:B------:R-:W-:Y:S01]  /*9580*/  STL [R1+0x58], R147 ;  /* 0x0000589301007387 */ /* 0x000fe20000100800 */
[----:B----4-:R-:W-:-:S05]  /*9590*/  IADD3.X R52, R52, UR5, RZ, P3, !PT ;  /* 0x0000000534347c10 */ /* 0x010fca0009ffe4ff */
[----:B------:R0:W-:Y:S04]  /*95a0*/  STL [R1+0x2c], R52 ;  /* 0x00002c3401007387 */ /* 0x0001e80000100800 */
[----:B------:R-:W-:Y:S04]  /*95b0*/  STL [R1+0x24], R217 ;  /* 0x000024d901007387 */ /* 0x000fe80000100800 */
[----:B0-----:R-:W3:Y:S01]  /*95c0*/  LDL.LU R52, [R1+0xc8] ;  /* 0x0000c80001347983 */ /* 0x001ee20000300800 */
[----:B------:R-:W-:Y:S02]  /*95d0*/  IADD3 R218, P2, R218, UR4, RZ ;  /* 0x00000004dada7c10 */ /* 0x000fe4000ff5e0ff */
[----:B------:R-:W-:-:S02]  /*95e0*/  IADD3 R219, P3, R219, UR4, RZ ;  /* 0x00000004dbdb7c10 */ /* 0x000fc4000ff7e0ff */
[----:B------:R-:W-:Y:S01]  /*95f0*/  IADD3.X R195, R195, UR5, RZ, P5, !PT ;  /* 0x00000005c3c37c10 */ /* 0x000fe2000affe4ff */
[----:B------:R-:W-:Y:S01]  /*9600*/  STL [R1+0x60], R218 ;  /* 0x000060da01007387 */ /* 0x000fe20000100800 */
[----:B--2---:R-:W-:Y:S02]  /*9610*/  IADD3.X R51, R51, UR5, RZ, P4, !PT ;  /* 0x0000000533337c10 */ /* 0x004fe4000a7fe4ff */
[----:B------:R-:W-:-:S03]  /*9620*/  IADD3 R198, P4, R198, UR4, RZ ;  /* 0x00000004c6c67c10 */ /* 0x000fc6000ff9e0ff */
[----:B------:R0:W-:Y:S04]  /*9630*/  STL [R1+0x34], R51 ;  /* 0x0000343301007387 */ /* 0x0001e80000100800 */
[----:B0-----:R-:W2:Y:S04]  /*9640*/  LDL.LU R51, [R1+0xc4] ;  /* 0x0000c40001337983 */ /* 0x001ea80000300800 */
[----:B------:R-:W-:Y:S04]  /*9650*/  STL [R1+0x68], R219 ;  /* 0x000068db01007387 */ /* 0x000fe80000100800 */
[----:B------:R-:W-:Y:S01]  /*9660*/  STL [R1+0x70], R198 ;  /* 0x000070c601007387 */ /* 0x000fe20000100800 */
[----:B---3--:R-:W-:-:S05]  /*9670*/  IADD3.X R52, R52, UR5, RZ, P6, !PT ;  /* 0x0000000534347c10 */ /* 0x008fca000b7fe4ff */
[----:B------:R0:W-:Y:S04]  /*9680*/  STL [R1+0x44], R52 ;  /* 0x0000443401007387 */ /* 0x0001e80000100800 */
[----:B------:R1:W-:Y:S04]  /*9690*/  STL [R1+0x3c], R195 ;  /* 0x00003cc301007387 */ /* 0x0003e80000100800 */
[----:B0-----:R-:W3:Y:S01]  /*96a0*/  LDL.LU R52, [R1+0xc0] ;  /* 0x0000c00001347983 */ /* 0x001ee20000300800 */
[----:B------:R-:W-:Y:S02]  /*96b0*/  F2FP.F16.E4M3.UNPACK_B R70, R70.H1 ;  /* 0x00000046ff46723e */ /* 0x000fe400030006ff */
[----:B------:R-:W-:-:S02]  /*96c0*/  F2FP.F16.E4M3.UNPACK_B R71, R71.H1 ;  /* 0x00000047ff47723e */ /* 0x000fc400030006ff */
[----:B------:R-:W-:Y:S02]  /*96d0*/  F2FP.F16.E4M3.UNPACK_B R66, R66.H1 ;  /* 0x00000042ff42723e */ /* 0x000fe400030006ff */
[----:B------:R-:W-:Y:S02]  /*96e0*/  F2FP.F16.E4M3.UNPACK_B R67, R67.H1 ;  /* 0x00000043ff43723e */ /* 0x000fe400030006ff */
[----:B------:R-:W-:Y:S02]  /*96f0*/  F2FP.F16.E4M3.UNPACK_B R56, R56 ;  /* 0x00000038ff38723e */ /* 0x000fe400020006ff */
[----:B------:R-:W-:Y:S02]  /*9700*/  F2FP.F16.E4M3.UNPACK_B R58, R58 ;  /* 0x0000003aff3a723e */ /* 0x000fe400020006ff */
[----:B------:R-:W-:Y:S02]  /*9710*/  F2FP.F16.E4M3.UNPACK_B R57, R57 ;  /* 0x00000039ff39723e */ /* 0x000fe400020006ff */
[----:B------:R-:W-:-:S02]  /*9720*/  F2FP.F16.E4M3.UNPACK_B R59, R59 ;  /* 0x0000003bff3b723e */ /* 0x000fc400020006ff */
[----:B------:R-:W-:-:S05]  /*9730*/  IADD3 R194, P5, R194, UR4, RZ ;  /* 0x00000004c2c27c10 */ /* 0x000fca000ffbe0ff */
[----:B------:R-:W-:Y:S01]  /*9740*/  HMMA.16816.F32 R76, R56, R70, R76 ;  /* 0x00000046384c723c */ /* 0x000fe2000000184c */
[----:B------:R-:W-:-:S05]  /*9750*/  IADD3.X R178, R178, UR5, RZ, P0, !PT ;  /* 0x00000005b2b27c10 */ /* 0x000fca00087fe4ff */
[----:B------:R-:W-:Y:S01]  /*9760*/  HMMA.16816.F32 R84, R56, R66, R84 ;  /* 0x000000423854723c */ /* 0x000fe20000001854 */
[----:B------:R-:W0:Y:S01]  /*9770*/  LDC R56, c[0x0][0x238] ;  /* 0x00008e00ff387b82 */ /* 0x000e220000000800 */
[----:B------:R-:W-:Y:S02]  /*9780*/  IADD3.X R175, R175, UR5, RZ, P1, !PT ;  /* 0x00000005afaf7c10 */ /* 0x000fe40008ffe4ff */
[----:B------:R-:W-:Y:S01]  /*9790*/  IADD3.X R168, R168, UR5, RZ, P2, !PT ;  /* 0x00000005a8a87c10 */ /* 0x000fe200097fe4ff */
[----:B------:R1:W-:Y:S01]  /*97a0*/  STL [R1+0x78], R194 ;  /* 0x000078c201007387 */ /* 0x0003e20000100800 */
[----:B------:R-:W-:Y:S02]  /*97b0*/  IADD3.X R158, R158, UR5, RZ, P3, !PT ;  /* 0x000000059e9e7c10 */ /* 0x000fe40009ffe4ff */
[----:B------:R-:W-:Y:S01]  /*97c0*/  IADD3.X R146, R146, UR5, RZ, P5, !PT ;  /* 0x0000000592927c10 */ /* 0x000fe2000affe4ff */
[----:B------:R1:W-:Y:S01]  /*97d0*/  STL [R1+0x4c], R178 ;  /* 0x00004cb201007387 */ /* 0x0003e20000100800 */
[----:B------:R-:W-:-:S03]  /*97e0*/  IADD3.X R155, R155, UR5, RZ, P4, !PT ;  /* 0x000000059b9b7c10 */ /* 0x000fc6000a7fe4ff */
[----:B------:R1:W-:Y:S01]  /*97f0*/  STL [R1+0x54], R175 ;  /* 0x000054af01007387 */ /* 0x0003e20000100800 */
[----:B------:R-:W-:-:S03]  /*9800*/  VIADD R0, R0, 0xffffffff ;  /* 0xffffffff00007836 */ /* 0x000fc60000000000 */
[----:B------:R1:W-:Y:S04]  /*9810*/  STL [R1+0x5c], R168 ;  /* 0x00005ca801007387 */ /* 0x0003e80000100800 */
[----:B------:R1:W-:Y:S04]  /*9820*/  STL [R1+0x64], R158 ;  /* 0x0000649e01007387 */ /* 0x0003e80000100800 */
[----:B------:R1:W-:Y:S04]  /*9830*/  STL [R1+0x74], R146 ;  /* 0x0000749201007387 */ /* 0x0003e80000100800 */
[----:B------:R1:W-:Y:S01]  /*9840*/  STL [R1+0x6c], R155 ;  /* 0x00006c9b01007387 */ /* 0x0003e20000100800 */
[----:B------:R-:W-:Y:S01]  /*9850*/  ISETP.NE.U32.AND P0, PT, R0, RZ, PT ;  /* 0x000000ff0000720c */ /* 0x000fe20003f05070 */
[----:B0-----:R-:W-:Y:S01]  /*9860*/  IMAD.SHL.U32 R56, R56, 0x80, RZ ;  /* 0x0000008038387824 */ /* 0x001fe200078e00ff */
[----:B------:R-:W-:-:S02]  /*9870*/  F2FP.F16.E4M3.UNPACK_B R60, R60 ;  /* 0x0000003cff3c723e */ /* 0x000fc400020006ff */
[----:B------:R-:W-:Y:S02]  /*9880*/  F2FP.F16.E4M3.UNPACK_B R62, R62 ;  /* 0x0000003eff3e723e */ /* 0x000fe400020006ff */
[----:B------:R-:W-:Y:S02]  /*9890*/  F2FP.F16.E4M3.UNPACK_B R61, R61 ;  /* 0x0000003dff3d723e */ /* 0x000fe400020006ff */
[----:B------:R-:W-:Y:S01]  /*98a0*/  F2FP.F16.E4M3.UNPACK_B R63, R63 ;  /* 0x0000003fff3f723e */ /* 0x000fe200020006ff */
[----:B------:R-:W-:-:S06]  /*98b0*/  UIADD3 UR7, UR7, -0x80, URZ ;  /* 0xffffff8007077890 */ /* 0x000fcc000fffe03f */
[C---:B------:R-:W-:Y:S06]  /*98c0*/  HMMA.16816.F32 R80, R60.reuse, R70, R80 ;  /* 0x000000463c50723c */ /* 0x040fec0000001850 */
[----:B------:R-:W-:Y:S01]  /*98d0*/  HMMA.16816.F32 R72, R60, R66, R72 ;  /* 0x000000423c48723c */ /* 0x000fe20000001848 */
[----:B--2---:R-:W-:-:S04]  /*98e0*/  IADD3 R51, P6, R56, R51, RZ ;  /* 0x0000003338337210 */ /* 0x004fc80007fde0ff */
[----:B---3--:R-:W-:Y:S01]  /*98f0*/  LEA.HI.X.SX32 R52, R56, R52, 0x1, P6 ;  /* 0x0000003438347211 */ /* 0x008fe200030f0eff */
[----:B------:R-:W-:-:S03]  /*9900*/  NOP ;  /* 0x0000000000007918 */ /* 0x000fc60000000000 */
[----:B-1----:R-:W-:-:S15]  /*9910*/  @P0 BRA `(.L_x_1) ;  /* 0xffffffb400480947 */ /* 0x002fde000383ffff */
.L_x_0:
[----:B------:R-:W2:Y:S01]  /*9920*/  LDL.LU R57, [R1+0xbc] ;  /* 0x0000bc0001397983 */ /* 0x000ea20000300800 */
[----:B------:R-:W1:Y:S01]  /*9930*/  S2R R10, SR_TID.X ;  /* 0x00000000000a7919 */ /* 0x000e620000002100 */
[----:B------:R-:W3:Y:S01]  /*9940*/  S2UR UR5, SR_CgaCtaId ;  /* 0x00000000000579c3 */ /* 0x000ee20000008800 */
[----:B------:R-:W-:Y:S02]  /*9950*/  F2FP.SATFINITE.E4M3.F32.PACK_AB_MERGE_C R80, R81, R80, RZ ;  /* 0x000000505150723e */ /* 0x000fe400048070ff */
[----:B------:R-:W-:Y:S01]  /*9960*/  F2FP.SATFINITE.E4M3.F32.PACK_AB_MERGE_C R73, R73, R72, RZ ;  /* 0x000000484949723e */ /* 0x000fe200048070ff */
[----:B------:R-:W4:Y:S01]  /*9970*/  LDL.LU R56, [R1+0xb8] ;  /* 0x0000b80001387983 */ /* 0x000f220000300800 */
[----:B------:R-:W-:Y:S01]  /*9980*/  F2FP.SATFINITE.E4M3.F32.PACK_AB_MERGE_C R76, R77, R76, RZ ;  /* 0x0000004c4d4c723e */ /* 0x000fe200048070ff */
[----:B------:R-:W-:Y:S01]  /*9990*/  UMOV UR4, 0x400 ;  /* 0x0000040000047882 */ /* 0x000fe20000000000 */
[----:B------:R-:W-:Y:S01]  /*99a0*/  F2FP.SATFINITE.E4M3.F32.PACK_AB_MERGE_C R85, R85, R84, RZ ;  /* 0x000000545555723e */ /* 0x000fe200048070ff */
[----:B------:R-:W-:Y:S01]  /*99b0*/  ULDC.64 UR6, c[0x0][0x220] ;  /* 0x0000880000067ab9 */ /* 0x000fe20000000a00 */
[----:B------:R-:W-:Y:S01]  /*99c0*/  F2FP.SATFINITE.E4M3.F32.PACK_AB_MERGE_C R82, R83, R82, RZ ;  /* 0x000000525352723e */ /* 0x000fe200048070ff */
[----:B------:R-:W-:Y:S01]  /*99d0*/  ULDC.64 UR10, c[0x0][0x228] ;  /* 0x00008a00000a7ab9 */ /* 0x000fe20000000a00 */
[----:B------:R-:W-:-:S02]  /*99e0*/  F2FP.SATFINITE.E4M3.F32.PACK_AB_MERGE_C R75, R75, R74, RZ ;  /* 0x0000004a4b4b723e */ /* 0x000fc400048070ff */
[----:B------:R-:W-:Y:S02]  /*99f0*/  F2FP.SATFINITE.E4M3.F32.PACK_AB_MERGE_C R78, R79, R78, RZ ;  /* 0x0000004e4f4e723e */ /* 0x000fe400048070ff */
[----:B------:R-:W-:Y:S02]  /*9a00*/  F2FP.SATFINITE.E4M3.F32.PACK_AB_MERGE_C R87, R87, R86, RZ ;  /* 0x000000565757723e */ /* 0x000fe400048070ff */
[----:B------:R-:W-:Y:S02]  /*9a10*/  PRMT R11, R75, 0x7604, R82 ;  /* 0x000076044b0b7816 */ /* 0x000fe40000000052 */
[C---:B------:R-:W-:Y:S02]  /*9a20*/  LOP3.LUT R7, R87.reuse, 0xffff, RZ, 0xc0, !PT ;  /* 0x0000ffff57077812 */ /* 0x040fe400078ec0ff */
[----:B------:R-:W-:Y:S02]  /*9a30*/  PRMT R15, R87, 0x7604, R78 ;  /* 0x00007604570f7816 */ /* 0x000fe4000000004e */
[----:B------:R-:W-:Y:S01]  /*9a40*/  SHF.R.U32.HI R7, RZ, 0x8, R7 ;  /* 0x00000008ff077819 */ /* 0x000fe20000011607 */
[----:B---3--:R-:W-:-:S03]  /*9a50*/  ULEA UR4, UR5, UR4, 0x18 ;  /* 0x0000000405047291 */ /* 0x008fc6000f8ec03f */
[----:B------:R-:W-:Y:S01]  /*9a60*/  ULDC UR5, c[0x0][0x244] ;  /* 0x0000910000057ab9 */ /* 0x000fe20000000800 */
[C---:B-1----:R-:W-:Y:S01]  /*9a70*/  IMAD.SHL.U32 R0, R10.reuse, 0x20, RZ ;  /* 0x000000200a007824 */ /* 0x042fe200078e00ff */
[C---:B------:R-:W-:Y:S01]  /*9a80*/  LOP3.LUT R3, R10.reuse, 0xc0, RZ, 0xc0, !PT ;  /* 0x000000c00a037812 */ /* 0x040fe200078ec0ff */
[C---:B------:R-:W-:Y:S01]  /*9a90*/  IMAD.SHL.U32 R2, R10.reuse, 0x80, RZ ;  /* 0x000000800a027824 */ /* 0x040fe200078e00ff */
[----:B------:R-:W-:Y:S01]  /*9aa0*/  SHF.R.U32.HI R4, RZ, 0x4, R10 ;  /* 0x00000004ff047819 */ /* 0x000fe2000001160a */
[----:B------:R-:W-:Y:S01]  /*9ab0*/  IMAD.SHL.U32 R5, R10, 0x4, RZ ;  /* 0x000000040a057824 */ /* 0x000fe200078e00ff */
[----:B------:R-:W-:Y:S02]  /*9ac0*/  LOP3.LUT R0, R0, 0x60, RZ, 0xc0, !PT ;  /* 0x0000006000007812 */ /* 0x000fe400078ec0ff */
[----:B------:R-:W-:-:S03]  /*9ad0*/  LOP3.LUT R2, R2, 0xc00, RZ, 0xc0, !PT ;  /* 0x00000c0002027812 */ /* 0x000fc600078ec0ff */
[----:B------:R-:W-:Y:S01]  /*9ae0*/  IMAD R0, R3, 0x4, R0 ;  /* 0x0000000403007824 */ /* 0x000fe200078e0200 */
[----:B------:R-:W-:Y:S02]  /*9af0*/  LOP3.LUT R8, R2, 0xfc, R5, 0xf8, !PT ;  /* 0x000000fc02087812 */ /* 0x000fe400078ef805 */
[----:B------:R-:W-:Y:S02]  /*9b00*/  LOP3.LUT R2, R10, 0x1c, RZ, 0xc0, !PT ;  /* 0x0000001c0a027812 */ /* 0x000fe400078ec0ff */
[----:B------:R-:W-:Y:S02]  /*9b10*/  LOP3.LUT R5, R4, 0x2, RZ, 0xc0, !PT ;  /* 0x0000000204057812 */ /* 0x000fe400078ec0ff */
[----:B------:R-:W-:Y:S02]  /*9b20*/  SHF.R.U32.HI R3, RZ, 0x1, R3 ;  /* 0x00000001ff037819 */ /* 0x000fe40000011603 */
[----:B------:R-:W-:Y:S02]  /*9b30*/  IADD3 R6, R5, R0, R2 ;  /* 0x0000000005067210 */ /* 0x000fe40007ffe002 */
[----:B------:R-:W-:Y:S01]  /*9b40*/  LOP3.LUT R19, R8, R3, RZ, 0x3c, !PT ;  /* 0x0000000308137212 */ /* 0x000fe200078e3cff */
[----:B------:R-:W-:Y:S01]  /*9b50*/  BAR.SYNC.DEFER_BLOCKING 0x0 ;  /* 0x0000000000007b1d */ /* 0x000fe20000010000 */
[----:B------:R-:W-:-:S02]  /*9b60*/  LOP3.LUT R0, R80, 0xffff, RZ, 0xc0, !PT ;  /* 0x0000ffff50007812 */ /* 0x000fc400078ec0ff */
[----:B------:R-:W-:Y:S02]  /*9b70*/  LOP3.LUT R3, R73, 0xffff, RZ, 0xc0, !PT ;  /* 0x0000ffff49037812 */ /* 0x000fe400078ec0ff */
[----:B------:R-:W-:Y:S02]  /*9b80*/  SHF.R.U32.HI R0, RZ, 0x8, R0 ;  /* 0x00000008ff007819 */ /* 0x000fe40000011600 */
[----:B------:R-:W-:Y:S02]  /*9b90*/  SHF.R.U32.HI R3, RZ, 0x8, R3 ;  /* 0x00000008ff037819 */ /* 0x000fe40000011603 */
[----:B------:R-:W-:Y:S02]  /*9ba0*/  LOP3.LUT R2, R76, 0xffff, RZ, 0xc0, !PT ;  /* 0x0000ffff4c027812 */ /* 0x000fe400078ec0ff */
[----:B------:R-:W-:Y:S02]  /*9bb0*/  PRMT R9, R3, 0x7604, R0 ;  /* 0x0000760403097816 */ /* 0x000fe40000000000 */
[----:B------:R-:W-:-:S02]  /*9bc0*/  LOP3.LUT R5, R85, 0xffff, RZ, 0xc0, !PT ;  /* 0x0000ffff55057812 */ /* 0x000fc400078ec0ff */
[----:B------:R-:W-:Y:S02]  /*9bd0*/  LOP3.LUT R0, R82, 0xffff, RZ, 0xc0, !PT ;  /* 0x0000ffff52007812 */ /* 0x000fe400078ec0ff */
[----:B------:R-:W-:Y:S02]  /*9be0*/  LOP3.LUT R3, R75, 0xffff, RZ, 0xc0, !PT ;  /* 0x0000ffff4b037812 */ /* 0x000fe400078ec0ff */
[----:B------:R-:W-:Y:S02]  /*9bf0*/  LOP3.LUT R4, R78, 0xffff, RZ, 0xc0, !PT ;  /* 0x0000ffff4e047812 */ /* 0x000fe400078ec0ff */
[----:B------:R-:W-:Y:S02]  /*9c00*/  SHF.R.U32.HI R2, RZ, 0x8, R2 ;  /* 0x00000008ff027819 */ /* 0x000fe40000011602 */
[----:B------:R-:W-:Y:S01]  /*9c10*/  SHF.R.U32.HI R5, RZ, 0x8, R5 ;  /* 0x00000008ff057819 */ /* 0x000fe20000011605 */
[----:B------:R1:W-:Y:S01]  /*9c20*/  STS.U16 [R6+UR4+0x80], R9 ;  /* 0x0000800906007988 */ /* 0x0003e20008000404 */
[----:B------:R-:W-:-:S02]  /*9c30*/  SHF.R.U32.HI R0, RZ, 0x8, R0 ;  /* 0x00000008ff007819 */ /* 0x000fc40000011600 */
[----:B------:R-:W-:Y:S02]  /*9c40*/  SHF.R.U32.HI R3, RZ, 0x8, R3 ;  /* 0x00000008ff037819 */ /* 0x000fe40000011603 */
[----:B------:R-:W-:Y:S02]  /*9c50*/  SHF.R.U32.HI R4, RZ, 0x8, R4 ;  /* 0x00000008ff047819 */ /* 0x000fe40000011604 */
[----:B------:R-:W-:Y:S02]  /*9c60*/  PRMT R73, R73, 0x7604, R80 ;  /* 0x0000760449497816 */ /* 0x000fe40000000050 */
[----:B------:R-:W-:Y:S02]  /*9c70*/  PRMT R8, R5, 0x7604, R2 ;  /* 0x0000760405087816 */ /* 0x000fe40000000002 */
[----:B------:R-:W-:Y:S01]  /*9c80*/  PRMT R13, R3, 0x7604, R0 ;  /* 0x00007604030d7816 */ /* 0x000fe20000000000 */
[----:B------:R-:W-:Y:S01]  /*9c90*/  STS.U16 [R6+UR4], R73 ;  /* 0x0000004906007988 */ /* 0x000fe20008000404 */
[----:B------:R-:W-:-:S02]  /*9ca0*/  LOP3.LUT R2, R6, 0x20, RZ, 0x3c, !PT ;  /* 0x0000002006027812 */ /* 0x000fc400078e3cff */
[----:B------:R-:W-:Y:S02]  /*9cb0*/  PRMT R76, R85, 0x7604, R76 ;  /* 0x00007604554c7816 */ /* 0x000fe4000000004c */
[----:B------:R-:W-:Y:S01]  /*9cc0*/  PRMT R7, R7, 0x7604, R4 ;  /* 0x0000760407077816 */ /* 0x000fe20000000004 */
[----:B------:R-:W-:Y:S01]  /*9cd0*/  STS.U16 [R2+UR4+0x400], R11 ;  /* 0x0004000b02007988 */ /* 0x000fe20008000404 */
[C---:B------:R-:W-:Y:S02]  /*9ce0*/  LOP3.LUT R3, R6.reuse, 0x40, RZ, 0x3c, !PT ;  /* 0x0000004006037812 */ /* 0x040fe400078e3cff */
[----:B------:R-:W-:Y:S01]  /*9cf0*/  LOP3.LUT R4, R6, 0x60, RZ, 0x3c, !PT ;  /* 0x0000006006047812 */ /* 0x000fe200078e3cff */
[----:B------:R-:W-:Y:S01]  /*9d00*/  STS.U16 [R2+UR4+0x480], R13 ;  /* 0x0004800d02007988 */ /* 0x000fe20008000404 */
[----:B-1----:R-:W-:-:S03]  /*9d10*/  SHF.R.U32.HI R9, RZ, 0x5, R10 ;  /* 0x00000005ff097819 */ /* 0x002fc6000001160a */
[----:B------:R-:W-:Y:S01]  /*9d20*/  STS.U16 [R3+UR4+0x800], R76 ;  /* 0x0008004c03007988 */ /* 0x000fe20008000404 */
[----:B------:R-:W-:-:S03]  /*9d30*/  SGXT.U32 R9, R9, 0x3 ;  /* 0x000000030909781a */ /* 0x000fc60000000000 */
[----:B------:R-:W-:Y:S04]  /*9d40*/  STS.U16 [R3+UR4+0x880], R8 ;  /* 0x0008800803007988 */ /* 0x000fe80008000404 */
[----:B------:R-:W-:Y:S04]  /*9d50*/  STS.U16 [R4+UR4+0xc00], R15 ;  /* 0x000c000f04007988 */ /* 0x000fe80008000404 */
[----:B------:R-:W-:Y:S01]  /*9d60*/  STS.U16 [R4+UR4+0xc80], R7 ;  /* 0x000c800704007988 */ /* 0x000fe20008000404 */
[----:B------:R-:W-:Y:S06]  /*9d70*/  BAR.SYNC.DEFER_BLOCKING 0x0 ;  /* 0x0000000000007b1d */ /* 0x000fec0000010000 */
[----:B------:R-:W1:Y:S04]  /*9d80*/  LDS R20, [R19+UR4] ;  /* 0x0000000413147984 */ /* 0x000e680008000800 */
[----:B------:R-:W-:Y:S04]  /*9d90*/  LDS R21, [R19+UR4+0x100] ;  /* 0x0001000413157984 */ /* 0x000fe80008000800 */
[----:B------:R-:W3:Y:S04]  /*9da0*/  LDS R22, [R19+UR4+0x200] ;  /* 0x0002000413167984 */ /* 0x000ee80008000800 */
[----:B------:R-:W5:Y:S01]  /*9db0*/  LDS R19, [R19+UR4+0x300] ;  /* 0x0003000413137984 */ /* 0x000f620008000800 */
[----:B-1----:R-:W-:-:S02]  /*9dc0*/  PRMT R23, R20, 0x7770, RZ ;  /* 0x0000777014177816 */ /* 0x002fc400000000ff */
[----:B------:R-:W-:Y:S02]  /*9dd0*/  PRMT R25, R20, 0x7772, RZ ;  /* 0x0000777214197816 */ /* 0x000fe400000000ff */
[----:B---3--:R-:W-:Y:S01]  /*9de0*/  PRMT R27, R22, 0x7772, RZ ;  /* 0x00007772161b7816 */ /* 0x008fe200000000ff */
[C---:B--2---:R-:W-:Y:S01]  /*9df0*/  IMAD R0, R57.reuse, UR5, RZ ;  /* 0x0000000539007c24 */ /* 0x044fe2000f8e02ff */
[----:B------:R-:W-:Y:S01]  /*9e00*/  ULDC UR5, c[0x0][0x248] ;  /* 0x0000920000057ab9 */ /* 0x000fe20000000800 */
[----:B------:R-:W-:-:S03]  /*9e10*/  ISETP.GE.AND P0, PT, R57, UR10, PT ;  /* 0x0000000a39007c0c */ /* 0x000fc6000bf06270 */
[----:B------:R-:W-:Y:S02]  /*9e20*/  IADD3 R24, P1, R0, UR6, RZ ;  /* 0x0000000600187c10 */ /* 0x000fe4000ff3e0ff */
[C---:B----4-:R-:W-:Y:S02]  /*9e30*/  LOP3.LUT R2, R56.reuse, R9, RZ, 0xfc, !PT ;  /* 0x0000000938027212 */ /* 0x050fe400078efcff */
[----:B------:R-:W-:Y:S02]  /*9e40*/  LOP3.LUT R3, R56, 0x8, R9, 0xfe, !PT ;  /* 0x0000000838037812 */ /* 0x000fe400078efe09 */
[----:B------:R-:W-:Y:S01]  /*9e50*/  LEA.HI.X.SX32 R26, R0, UR7, 0x1, P1 ;  /* 0x00000007001a7c11 */ /* 0x000fe200088f0eff */
[C---:B------:R-:W-:Y:S01]  /*9e60*/  IMAD R4, R2.reuse, UR5, RZ ;  /* 0x0000000502047c24 */ /* 0x040fe2000f8e02ff */
[----:B------:R-:W-:Y:S01]  /*9e70*/  ISETP.LT.AND P1, PT, R2, UR11, !P0 ;  /* 0x0000000b02007c0c */ /* 0x000fe2000c721270 */
[C---:B------:R-:W-:Y:S01]  /*9e80*/  IMAD R5, R3.reuse, UR5, RZ ;  /* 0x0000000503057c24 */ /* 0x040fe2000f8e02ff */
[----:B------:R-:W-:-:S02]  /*9e90*/  ISETP.LT.AND P3, PT, R3, UR11, !P0 ;  /* 0x0000000b03007c0c */ /* 0x000fc4000c761270 */
[----:B------:R-:W-:Y:S02]  /*9ea0*/  IADD3 R2, P2, R4, R24, RZ ;  /* 0x0000001804027210 */ /* 0x000fe40007f5e0ff */
[--C-:B------:R-:W-:Y:S02]  /*9eb0*/  LOP3.LUT R0, R56, 0x78, R9.reuse, 0xfe, !PT ;  /* 0x0000007838007812 */ /* 0x100fe400078efe09 */
[----:B------:R-:W-:Y:S02]  /*9ec0*/  LEA.HI.X.SX32 R3, R4, R26, 0x1, P2 ;  /* 0x0000001a04037211 */ /* 0x000fe400010f0eff */
[C-C-:B------:R-:W-:Y:S02]  /*9ed0*/  LOP3.LUT R28, R56.reuse, 0x70, R9.reuse, 0xfe, !PT ;  /* 0x00000070381c7812 */ /* 0x140fe400078efe09 */
[C-C-:B------:R-:W-:Y:S01]  /*9ee0*/  LOP3.LUT R29, R56.reuse, 0x68, R9.reuse, 0xfe, !PT ;  /* 0x00000068381d7812 */ /* 0x140fe200078efe09 */
[----:B------:R1:W-:Y:S01]  /*9ef0*/  @P1 STG.E.U8 desc[UR8][R2.64], R23 ;  /* 0x0000001702001986 */ /* 0x0003e2000c101108 */
[----:B------:R-:W-:-:S02]  /*9f00*/  LOP3.LUT R10, R56, 0x60, R9, 0xfe, !PT ;  /* 0x00000060380a7812 */ /* 0x000fc400078efe09 */
[C-C-:B------:R-:W-:Y:S02]  /*9f10*/  LOP3.LUT R11, R56.reuse, 0x58, R9.reuse, 0xfe, !PT ;  /* 0x00000058380b7812 */ /* 0x140fe400078efe09 */
[C-C-:B0-----:R-:W-:Y:S02]  /*9f20*/  LOP3.LUT R12, R56.reuse, 0x50, R9.reuse, 0xfe, !PT ;  /* 0x00000050380c7812 */ /* 0x141fe400078efe09 */
[C-C-:B------:R-:W-:Y:S02]  /*9f30*/  LOP3.LUT R13, R56.reuse, 0x48, R9.reuse, 0xfe, !PT ;  /* 0x00000048380d7812 */ /* 0x140fe400078efe09 */
[C-C-:B------:R-:W-:Y:S02]  /*9f40*/  LOP3.LUT R14, R56.reuse, 0x40, R9.reuse, 0xfe, !PT ;  /* 0x00000040380e7812 */ /* 0x140fe400078efe09 */
[C-C-:B------:R-:W-:Y:S02]  /*9f50*/  LOP3.LUT R15, R56.reuse, 0x38, R9.reuse, 0xfe, !PT ;  /* 0x00000038380f7812 */ /* 0x140fe400078efe09 */
[----:B------:R-:W-:-:S02]  /*9f60*/  LOP3.LUT R16, R56, 0x30, R9, 0xfe, !PT ;  /* 0x0000003038107812 */ /* 0x000fc400078efe09 */
[C-C-:B------:R-:W-:Y:S02]  /*9f70*/  LOP3.LUT R8, R56.reuse, 0x28, R9.reuse, 0xfe, !PT ;  /* 0x0000002838087812 */ /* 0x140fe400078efe09 */
[C-C-:B------:R-:W-:Y:S02]  /*9f80*/  LOP3.LUT R7, R56.reuse, 0x20, R9.reuse, 0xfe, !PT ;  /* 0x0000002038077812 */ /* 0x140fe400078efe09 */
[C-C-:B------:R-:W-:Y:S02]  /*9f90*/  LOP3.LUT R6, R56.reuse, 0x18, R9.reuse, 0xfe, !PT ;  /* 0x0000001838067812 */ /* 0x140fe400078efe09 */
[----:B------:R-:W-:Y:S01]  /*9fa0*/  IADD3 R4, P2, R5, R24, RZ ;  /* 0x0000001805047210 */ /* 0x000fe20007f5e0ff */
[----:B------:R-:W-:Y:S01]  /*9fb0*/  IMAD R18, R7, UR5, RZ ;  /* 0x0000000507127c24 */ /* 0x000fe2000f8e02ff */
[----:B------:R-:W-:Y:S01]  /*9fc0*/  LOP3.LUT R9, R56, 0x10, R9, 0xfe, !PT ;  /* 0x0000001038097812 */ /* 0x000fe200078efe09 */
[----:B------:R-:W-:Y:S01]  /*9fd0*/  IMAD R17, R6, UR5, RZ ;  /* 0x0000000506117c24 */ /* 0x000fe2000f8e02ff */
[----:B------:R-:W-:-:S02]  /*9fe0*/  LEA.HI.X.SX32 R5, R5, R26, 0x1, P2 ;  /* 0x0000001a05057211 */ /* 0x000fc400010f0eff */
[C---:B------:R-:W-:Y:S01]  /*9ff0*/  ISETP.LT.AND P2, PT, R9.reuse, UR11, !P0 ;  /* 0x0000000b09007c0c */ /* 0x040fe2000c741270 */
[----:B------:R-:W-:Y:S01]  /*a000*/  IMAD R9, R9, UR5, RZ ;  /* 0x0000000509097c24 */ /* 0x000fe2000f8e02ff */
[----:B------:R-:W-:Y:S01]  /*a010*/  ISETP.LT.AND P4, PT, R6, UR11, !P0 ;  /* 0x0000000b06007c0c */ /* 0x000fe2000c781270 */
[----:B------:R0:W-:Y:S01]  /*a020*/  @P3 STG.E.U8 desc[UR8][R4.64], R25 ;  /* 0x0000001904003986 */ /* 0x0001e2000c101108 */
[----:B------:R-:W-:Y:S02]  /*a030*/  ISETP.LT.AND P3, PT, R7, UR11, !P0 ;  /* 0x0000000b07007c0c */ /* 0x000fe4000c761270 */
[----:B------:R-:W-:Y:S02]  /*a040*/  IADD3 R6, P6, R9, R24, RZ ;  /* 0x0000001809067210 */ /* 0x000fe40007fde0ff */
[----:B-1----:R-:W-:Y:S02]  /*a050*/  PRMT R23, R21, 0x7770, RZ ;  /* 0x0000777015177816 */ /* 0x002fe400000000ff */
[----:B------:R-:W-:Y:S01]  /*a060*/  LEA.HI.X.SX32 R7, R9, R26, 0x1, P6 ;  /* 0x0000001a09077211 */ /* 0x000fe200030f0eff */
[C---:B------:R-:W-:Y:S01]  /*a070*/  IMAD R9, R8.reuse, UR5, RZ ;  /* 0x0000000508097c24 */ /* 0x040fe2000f8e02ff */
[----:B------:R-:W-:-:S02]  /*a080*/  ISETP.LT.AND P1, PT, R8, UR11, !P0 ;  /* 0x0000000b08007c0c */ /* 0x000fc4000c721270 */
[-C--:B------:R-:W-:Y:S01]  /*a090*/  IADD3 R2, P5, R17, R24.reuse, RZ ;  /* 0x0000001811027210 */ /* 0x080fe20007fbe0ff */
[----:B------:R1:W-:Y:S01]  /*a0a0*/  @P2 STG.E.U8 desc[UR8][R6.64], R23 ;  /* 0x0000001706002986 */ /* 0x0003e2000c101108 */
[-C--:B------:R-:W-:Y:S02]  /*a0b0*/  IADD3 R8, P2, R9, R24.reuse, RZ ;  /* 0x0000001809087210 */ /* 0x080fe40007f5e0ff */
[----:B0-----:R-:W-:Y:S02]  /*a0c0*/  IADD3 R4, P6, R18, R24, RZ ;  /* 0x0000001812047210 */ /* 0x001fe40007fde0ff */
[-C--:B------:R-:W-:Y:S02]  /*a0d0*/  LEA.HI.X.SX32 R3, R17, R26.reuse, 0x1, P5 ;  /* 0x0000001a11037211 */ /* 0x080fe400028f0eff */
[----:B------:R-:W-:Y:S02]  /*a0e0*/  PRMT R17, R21, 0x7772, RZ ;  /* 0x0000777215117816 */ /* 0x000fe400000000ff */
[----:B------:R-:W-:-:S02]  /*a0f0*/  LEA.HI.X.SX32 R9, R9, R26, 0x1, P2 ;  /* 0x0000001a09097211 */ /* 0x000fc400010f0eff */
[----:B------:R-:W-:Y:S01]  /*a100*/  LEA.HI.X.SX32 R5, R18, R26, 0x1, P6 ;  /* 0x0000001a12057211 */ /* 0x000fe200030f0eff */
[----:B------:R5:W-:Y:S01]  /*a110*/  @P4 STG.E.U8 desc[UR8][R2.64], R17 ;  /* 0x0000001102004986 */ /* 0x000be2000c101108 */
[----:B------:R-:W-:Y:S02]  /*a120*/  PRMT R25, R22, 0x7770, RZ ;  /* 0x0000777016197816 */ /* 0x000fe400000000ff */
[C---:B------:R-:W-:Y:S01]  /*a130*/  ISETP.LT.AND P2, PT, R16.reuse, UR11, !P0 ;  /* 0x0000000b10007c0c */ /* 0x040fe2000c741270 */
[----:B------:R-:W-:Y:S01]  /*a140*/  IMAD R16, R16, UR5, RZ ;  /* 0x0000000510107c24 */ /* 0x000fe2000f8e02ff */
[----:B------:R-:W-:Y:S01]  /*a150*/  ISETP.LT.AND P4, PT, R13, UR11, !P0 ;  /* 0x0000000b0d007c0c */ /* 0x000fe2000c781270 */
[----:B------:R0:W-:Y:S01]  /*a160*/  @P3 STG.E.U8 desc[UR8][R4.64], R25 ;  /* 0x0000001904003986 */ /* 0x0001e2000c101108 */
[C---:B------:R-:W-:Y:S01]  /*a170*/  ISETP.LT.AND P3, PT, R14.reuse, UR11, !P0 ;  /* 0x0000000b0e007c0c */ /* 0x040fe2000c761270 */
[----:B------:R-:W-:Y:S01]  /*a180*/  IMAD R14, R14, UR5, RZ ;  /* 0x000000050e0e7c24 */ /* 0x000fe2000f8e02ff */
[C---:B-1----:R-:W-:Y:S01]  /*a190*/  IADD3 R6, P5, R16.reuse, R24, RZ ;  /* 0x0000001810067210 */ /* 0x042fe20007fbe0ff */
[----:B------:R1:W-:Y:S01]  /*a1a0*/  @P1 STG.E.U8 desc[UR8][R8.64], R27 ;  /* 0x0000001b08001986 */ /* 0x0003e2000c101108 */
[C---:B------:R-:W-:Y:S01]  /*a1b0*/  ISETP.LT.AND P1, PT, R15.reuse, UR11, !P0 ;  /* 0x0000000b0f007c0c */ /* 0x040fe2000c721270 */
[----:B------:R-:W-:Y:S01]  /*a1c0*/  IMAD R15, R15, UR5, RZ ;  /* 0x000000050f0f7c24 */ /* 0x000fe2000f8e02ff */
[----:B------:R-:W-:Y:S01]  /*a1d0*/  LEA.HI.X.SX32 R7, R16, R26, 0x1, P5 ;  /* 0x0000001a10077211 */ /* 0x000fe200028f0eff */
[----:B------:R-:W-:Y:S01]  /*a1e0*/  IMAD R13, R13, UR5, RZ ;  /* 0x000000050d0d7c24 */ /* 0x000fe2000f8e02ff */
[----:B-----5:R-:W-:-:S02]  /*a1f0*/  PRMT R17, R19, 0x7770, RZ ;  /* 0x0000777013117816 */ /* 0x020fc400000000ff */
[CC--:B------:R-:W-:Y:S02]  /*a200*/  IADD3 R2, P6, R15.reuse, R24.reuse, RZ ;  /* 0x000000180f027210 */ /* 0x0c0fe40007fde0ff */
[C---:B0-----:R-:W-:Y:S01]  /*a210*/  IADD3 R4, P5, R14.reuse, R24, RZ ;  /* 0x000000180e047210 */ /* 0x041fe20007fbe0ff */
[----:B------:R0:W-:Y:S01]  /*a220*/  @P2 STG.E.U8 desc[UR8][R6.64], R17 ;  /* 0x0000001106002986 */ /* 0x0001e2000c101108 */
[----:B------:R-:W-:Y:S02]  /*a230*/  LEA.HI.X.SX32 R3, R15, R26, 0x1, P6 ;  /* 0x0000001a0f037211 */ /* 0x000fe400030f0eff */
[----:B-1----:R-:W-:Y:S02]  /*a240*/  IADD3 R8, P2, R13, R24, RZ ;  /* 0x000000180d087210 */ /* 0x002fe40007f5e0ff */
[----:B------:R-:W-:Y:S02]  /*a250*/  PRMT R15, R19, 0x7772, RZ ;  /* 0x00007772130f7816 */ /* 0x000fe400000000ff */
[-C--:B------:R-:W-:Y:S01]  /*a260*/  LEA.HI.X.SX32 R5, R14, R26.reuse, 0x1, P5 ;  /* 0x0000001a0e057211 */ /* 0x080fe200028f0eff */
[----:B------:R-:W-:Y:S01]  /*a270*/  IMAD R14, R28, UR5, RZ ;  /* 0x000000051c0e7c24 */ /* 0x000fe2000f8e02ff */
[----:B------:R-:W-:Y:S01]  /*a280*/  PRMT R23, R20, 0x7771, RZ ;  /* 0x0000777114177816 */ /* 0x000fe200000000ff */
[----:B------:R1:W-:Y:S01]  /*a290*/  @P1 STG.E.U8 desc[UR8][R2.64], R15 ;  /* 0x0000000f02001986 */ /* 0x0003e2000c101108 */
[----:B------:R-:W-:Y:S01]  /*a2a0*/  LEA.HI.X.SX32 R9, R13, R26, 0x1, P2 ;  /* 0x0000001a0d097211 */ /* 0x000fe200010f0eff */
[----:B0-----:R-:W-:Y:S01]  /*a2b0*/  IMAD R7, R10, UR5, RZ ;  /* 0x000000050a077c24 */ /* 0x001fe2000f8e02ff */
[----:B------:R-:W-:Y:S01]  /*a2c0*/  PRMT R25, R20, 0x7773, RZ ;  /* 0x0000777314197816 */ /* 0x000fe200000000ff */
[----:B------:R0:W-:Y:S01]  /*a2d0*/  @P3 STG.E.U8 desc[UR8][R4.64], R23 ;  /* 0x0000001704003986 */ /* 0x0001e2000c101108 */
[C---:B------:R-:W-:Y:S01]  /*a2e0*/  ISETP.LT.AND P5, PT, R12.reuse, UR11, !P0 ;  /* 0x0000000b0c007c0c */ /* 0x040fe2000c7a1270 */
[----:B------:R-:W-:Y:S01]  /*a2f0*/  IMAD R12, R12, UR5, RZ ;  /* 0x000000050c0c7c24 */ /* 0x000fe2000f8e02ff */
[----:B------:R-:W-:Y:S01]  /*a300*/  ISETP.LT.AND P3, PT, R10, UR11, !P0 ;  /* 0x0000000b0a007c0c */ /* 0x000fe2000c761270 */
[----:B------:R2:W-:Y:S01]  /*a310*/  @P4 STG.E.U8 desc[UR8][R8.64], R25 ;  /* 0x0000001908004986 */ /* 0x0005e2000c101108 */
[C---:B------:R-:W-:Y:S01]  /*a320*/  ISETP.LT.AND P4, PT, R11.reuse, UR11, !P0 ;  /* 0x0000000b0b007c0c */ /* 0x040fe2000c781270 */
[----:B------:R-:W-:Y:S01]  /*a330*/  IMAD R11, R11, UR5, RZ ;  /* 0x000000050b0b7c24 */ /* 0x000fe2000f8e02ff */
[-C--:B------:R-:W-:Y:S01]  /*a340*/  IADD3 R6, P2, R7, R24.reuse, RZ ;  /* 0x0000001807067210 */ /* 0x080fe20007f5e0ff */
[----:B------:R-:W-:Y:S01]  /*a350*/  IMAD R13, R29, UR5, RZ ;  /* 0x000000051d0d7c24 */ /* 0x000fe2000f8e02ff */
[----:B-1----:R-:W-:Y:S01]  /*a360*/  IADD3 R2, P6, R12, R24, RZ ;  /* 0x000000180c027210 */ /* 0x002fe20007fde0ff */
[----:B------:R-:W-:Y:S01]  /*a370*/  IMAD R15, R0, UR5, RZ ;  /* 0x00000005000f7c24 */ /* 0x000fe2000f8e02ff */
[----:B------:R-:W-:-:S02]  /*a380*/  LEA.HI.X.SX32 R7, R7, R26, 0x1, P2 ;  /* 0x0000001a07077211 */ /* 0x000fc400010f0eff */
[C---:B0-----:R-:W-:Y:S02]  /*a390*/  IADD3 R4, P1, R11.reuse, R24, RZ ;  /* 0x000000180b047210 */ /* 0x041fe40007f3e0ff */
[-C--:B------:R-:W-:Y:S02]  /*a3a0*/  LEA.HI.X.SX32 R3, R12, R26.reuse, 0x1, P6 ;  /* 0x0000001a0c037211 */ /* 0x080fe400030f0eff */
[----:B------:R-:W-:Y:S02]  /*a3b0*/  LEA.HI.X.SX32 R5, R11, R26, 0x1, P1 ;  /* 0x0000001a0b057211 */ /* 0x000fe400008f0eff */
[-C--:B------:R-:W-:Y:S02]  /*a3c0*/  IADD3 R10, P1, R14, R24.reuse, RZ ;  /* 0x000000180e0a7210 */ /* 0x080fe40007f3e0ff */
[----:B--2---:R-:W-:Y:S02]  /*a3d0*/  IADD3 R8, P6, R13, R24, RZ ;  /* 0x000000180d087210 */ /* 0x004fe40007fde0ff */
[----:B------:R-:W-:-:S02]  /*a3e0*/  ISETP.LT.AND P2, PT, R29, UR11, !P0 ;  /* 0x0000000b1d007c0c */ /* 0x000fc4000c741270 */
[-C--:B------:R-:W-:Y:S02]  /*a3f0*/  LEA.HI.X.SX32 R11, R14, R26.reuse, 0x1, P1 ;  /* 0x0000001a0e0b7211 */ /* 0x080fe400008f0eff */
[----:B------:R-:W-:Y:S02]  /*a400*/  LEA.HI.X.SX32 R9, R13, R26, 0x1, P6 ;  /* 0x0000001a0d097211 */ /* 0x000fe400030f0eff */
[----:B------:R-:W-:Y:S02]  /*a410*/  ISETP.LT.AND P1, PT, R28, UR11, !P0 ;  /* 0x0000000b1c007c0c */ /* 0x000fe4000c721270 */
[----:B------:R-:W-:Y:S02]  /*a420*/  IADD3 R12, P6, R15, R24, RZ ;  /* 0x000000180f0c7210 */ /* 0x000fe40007fde0ff */
[----:B------:R-:W-:Y:S02]  /*a430*/  ISETP.LT.AND P0, PT, R0, UR11, !P0 ;  /* 0x0000000b00007c0c */ /* 0x000fe4000c701270 */
[----:B------:R-:W-:-:S02]  /*a440*/  PRMT R17, R21, 0x7771, RZ ;  /* 0x0000777115117816 */ /* 0x000fc400000000ff */
[----:B------:R-:W-:Y:S02]  /*a450*/  LEA.HI.X.SX32 R13, R15, R26, 0x1, P6 ;  /* 0x0000001a0f0d7211 */ /* 0x000fe400030f0eff */
[----:B------:R-:W-:Y:S01]  /*a460*/  PRMT R21, R21, 0x7773, RZ ;  /* 0x0000777315157816 */ /* 0x000fe200000000ff */
[----:B------:R0:W-:Y:S01]  /*a470*/  @P5 STG.E.U8 desc[UR8][R2.64], R17 ;  /* 0x0000001102005986 */ /* 0x0001e2000c101108 */
[C---:B------:R-:W-:Y:S02]  /*a480*/  PRMT R15, R22.reuse, 0x7771, RZ ;  /* 0x00007771160f7816 */ /* 0x040fe400000000ff */
[----:B------:R-:W-:Y:S01]  /*a490*/  PRMT R23, R22, 0x7773, RZ ;  /* 0x0000777316177816 */ /* 0x000fe200000000ff */
[----:B------:R0:W-:Y:S01]  /*a4a0*/  @P4 STG.E.U8 desc[UR8][R4.64], R21 ;  /* 0x0000001504004986 */ /* 0x0001e2000c101108 */
[C---:B------:R-:W-:Y:S02]  /*a4b0*/  PRMT R25, R19.reuse, 0x7771, RZ ;  /* 0x0000777113197816 */ /* 0x040fe400000000ff */
[----:B------:R-:W-:Y:S01]  /*a4c0*/  PRMT R19, R19, 0x7773, RZ ;  /* 0x0000777313137816 */ /* 0x000fe200000000ff */
[----:B------:R0:W-:Y:S04]  /*a4d0*/  @P3 STG.E.U8 desc[UR8][R6.64], R15 ;  /* 0x0000000f06003986 */ /* 0x0001e8000c101108 */
[----:B------:R0:W-:Y:S04]  /*a4e0*/  @P2 STG.E.U8 desc[UR8][R8.64], R23 ;  /* 0x0000001708002986 */ /* 0x0001e8000c101108 */
[----:B------:R0:W-:Y:S01]  /*a4f0*/  @P1 STG.E.U8 desc[UR8][R10.64], R25 ;  /* 0x000000190a001986 */ /* 0x0001e2000c101108 */
[----:B------:R-:W-:Y:S05]  /*a500*/  @!P0 EXIT ;  /* 0x000000000000894d */ /* 0x000fea0003800000 */
[----:B------:R-:W-:Y:S01]  /*a510*/  STG.E.U8 desc[UR8][R12.64], R19 ;  /* 0x000000130c007986 */ /* 0x000fe2000c101108 */
[----:B------:R-:W-:Y:S05]  /*a520*/  EXIT ;  /* 0x000000000000794d */ /* 0x000fea0003800000 */
.L_x_2:
[----:B------:R-:W-:-:S00]  /*a530*/  BRA `(.L_x_2) ;  /* 0xfffffffc00fc7947 */ /* 0x000fc0000383ffff */
[----:B------:R-:W-:-:S00]  /*a540*/  NOP ;  /* 0x0000000000007918 */ /* 0x000fc00000000000 */
        /* <DEDUP_REMOVED lines=11> */
.L_x_3:


//--------------------- .nv.shared.matmul_kernel  --------------------------
	.section	.nv.shared.matmul_kernel,"aw",@nobits
	.sectionflags	@""
	.align	16
	.zero		1024


//--------------------- .nv.shared.reserved.0     --------------------------
	.section	.nv.shared.reserved.0,"aw",@nobits
	.weak		__nv_reservedSMEM_offset_0_alias
	.size		__nv_reservedSMEM_offset_0_alias, 0, 0
	.other		__nv_reservedSMEM_offset_0_alias,@"STO_CUDA_RESERVED_SHARED STV_DEFAULT"
__nv_reservedSMEM_offset_0_alias:
	.zero		0


//--------------------- .nv.constant0.matmul_kernel --------------------------
	.section	.nv.constant0.matmul_kernel,"a",@progbits
	.sectionflags	@""
	.align	4
.nv.constant0.matmul_kernel:
	.zero		608


//--------------------- SYMBOLS --------------------------

	.type		.nv.reservedSmem.offset0,@object
	.size		.nv.reservedSmem.offset0,0x4
